	.target	sm_90a

	.elftype	@"ET_EXEC"


//--------------------- .note.nv.tkinfo           --------------------------
	.section	.note.nv.tkinfo,"",@"SHT_NOTE"
	.sectionflags	@"SHF_NOTE_NV_TKINFO"
	.tkinfo
        /*0018*/ 	.word	0x00000002
        /*0030*/ 	.string	""
        /*0030*/ 	.string	"ptxas"
        /*0030*/ 	.string	"Cuda compilation tools, release 13.0, V13.0.88"
        /*0030*/ 	.string	"Build cuda_13.0.r13.0/compiler.36424714_0"
        /*0030*/ 	.string	"-arch sm_90a -m 64 "



//--------------------- .note.nv.cuinfo           --------------------------
	.section	.note.nv.cuinfo,"",@"SHT_NOTE"
	.sectionflags	@"SHF_NOTE_NV_CUINFO"
        /*0018*/ 	.short	0x0002
        /*001a*/ 	.short	0x005a
        /*001c*/ 	.short	0x0082
	.zero		2


//--------------------- .nv.info                  --------------------------
	.section	.nv.info,"",@"SHT_CUDA_INFO"
	.align	4


	//----- nvinfo : EIATTR_REGCOUNT
	.align		4
        /*0000*/ 	.byte	0x04, 0x2f
        /*0002*/ 	.short	(.L_15 - .L_14)
	.align		4
.L_14:
        /*0004*/ 	.word	index@(_ZN7cutlass13device_kernelINS_4gemm6kernel13GemmUniversalIN4cute5tupleIJiiiiEEENS1_10collective13CollectiveMmaINS1_34MainloopSm90TmaGmmaWarpSpecializedILi4ENS5_IJNS4_1CILi4EEENSA_ILi2EEENSA_ILi1EEEEEENS1_35KernelTmaWarpSpecializedCooperativeEEENS5_IJNSA_ILi128EEESH_NSA_ILi64EEEEEENS_6half_tENS5_IJSD_llEEESK_NS5_IJlSD_lEEENS4_8TiledMMAINS4_8MMA_AtomIJNS4_4SM904GMMA26MMA_64x128x16_F32F16F16_SSILNSQ_5MajorE1ELSS_0ELNSQ_7ScaleInE1ELST_1EEEEEENS4_6LayoutINS5_IJSC_SD_SD_EEENS5_IJSD_NSA_ILi0EEESY_EEEEENS5_IJNS4_10UnderscoreES11_S11_EEEEENS4_23SM90_TMA_LOAD_MULTICASTENS4_14ComposedLayoutINS4_7SwizzleILi3ELi4ELi3EEENS4_18smem_ptr_flag_bitsILi16EEENSW_INS5_IJSI_NSA_ILi8EEEEEENS5_IJSD_SI_EEEEEEEvNS4_8identityES14_NS15_IS17_S19_NSW_INS5_IJS1A_SI_EEENS5_IJSI_SD_EEEEEEEvS1F_EENS_8epilogue10collective6detail29Sm90TmaWarpSpecializedAdapterINS1M_15DefaultEpilogueISK_SM_SM_NS1L_6thread17LinearCombinationISK_Li1EffLNS1Q_9ScaleType4KindE0ELNS_15FloatRoundStyleE2ESK_EENS1_15EpilogueDefaultEEEEEvvEEEEvNT_6ParamsE)
        /*0008*/ 	.word	0x000000a8


	//----- nvinfo : EIATTR_FRAME_SIZE
	.align		4
.L_15:
        /*000c*/ 	.byte	0x04, 0x11
        /*000e*/ 	.short	(.L_17 - .L_16)
	.align		4
.L_16:
        /*0010*/ 	.word	index@(_ZN7cutlass13device_kernelINS_4gemm6kernel13GemmUniversalIN4cute5tupleIJiiiiEEENS1_10collective13CollectiveMmaINS1_34MainloopSm90TmaGmmaWarpSpecializedILi4ENS5_IJNS4_1CILi4EEENSA_ILi2EEENSA_ILi1EEEEEENS1_35KernelTmaWarpSpecializedCooperativeEEENS5_IJNSA_ILi128EEESH_NSA_ILi64EEEEEENS_6half_tENS5_IJSD_llEEESK_NS5_IJlSD_lEEENS4_8TiledMMAINS4_8MMA_AtomIJNS4_4SM904GMMA26MMA_64x128x16_F32F16F16_SSILNSQ_5MajorE1ELSS_0ELNSQ_7ScaleInE1ELST_1EEEEEENS4_6LayoutINS5_IJSC_SD_SD_EEENS5_IJSD_NSA_ILi0EEESY_EEEEENS5_IJNS4_10UnderscoreES11_S11_EEEEENS4_23SM90_TMA_LOAD_MULTICASTENS4_14ComposedLayoutINS4_7SwizzleILi3ELi4ELi3EEENS4_18smem_ptr_flag_bitsILi16EEENSW_INS5_IJSI_NSA_ILi8EEEEEENS5_IJSD_SI_EEEEEEEvNS4_8identityES14_NS15_IS17_S19_NSW_INS5_IJS1A_SI_EEENS5_IJSI_SD_EEEEEEEvS1F_EENS_8epilogue10collective6detail29Sm90TmaWarpSpecializedAdapterINS1M_15DefaultEpilogueISK_SM_SM_NS1L_6thread17LinearCombinationISK_Li1EffLNS1Q_9ScaleType4KindE0ELNS_15FloatRoundStyleE2ESK_EENS1_15EpilogueDefaultEEEEEvvEEEEvNT_6ParamsE)
        /*0014*/ 	.word	0x00000000


	//----- nvinfo : EIATTR_MIN_STACK_SIZE
	.align		4
.L_17:
        /*0018*/ 	.byte	0x04, 0x12
        /*001a*/ 	.short	(.L_19 - .L_18)
	.align		4
.L_18:
        /*001c*/ 	.word	index@(_ZN7cutlass13device_kernelINS_4gemm6kernel13GemmUniversalIN4cute5tupleIJiiiiEEENS1_10collective13CollectiveMmaINS1_34MainloopSm90TmaGmmaWarpSpecializedILi4ENS5_IJNS4_1CILi4EEENSA_ILi2EEENSA_ILi1EEEEEENS1_35KernelTmaWarpSpecializedCooperativeEEENS5_IJNSA_ILi128EEESH_NSA_ILi64EEEEEENS_6half_tENS5_IJSD_llEEESK_NS5_IJlSD_lEEENS4_8TiledMMAINS4_8MMA_AtomIJNS4_4SM904GMMA26MMA_64x128x16_F32F16F16_SSILNSQ_5MajorE1ELSS_0ELNSQ_7ScaleInE1ELST_1EEEEEENS4_6LayoutINS5_IJSC_SD_SD_EEENS5_IJSD_NSA_ILi0EEESY_EEEEENS5_IJNS4_10UnderscoreES11_S11_EEEEENS4_23SM90_TMA_LOAD_MULTICASTENS4_14ComposedLayoutINS4_7SwizzleILi3ELi4ELi3EEENS4_18smem_ptr_flag_bitsILi16EEENSW_INS5_IJSI_NSA_ILi8EEEEEENS5_IJSD_SI_EEEEEEEvNS4_8identityES14_NS15_IS17_S19_NSW_INS5_IJS1A_SI_EEENS5_IJSI_SD_EEEEEEEvS1F_EENS_8epilogue10collective6detail29Sm90TmaWarpSpecializedAdapterINS1M_15DefaultEpilogueISK_SM_SM_NS1L_6thread17LinearCombinationISK_Li1EffLNS1Q_9ScaleType4KindE0ELNS_15FloatRoundStyleE2ESK_EENS1_15EpilogueDefaultEEEEEvvEEEEvNT_6ParamsE)
        /*0020*/ 	.word	0x00000000
.L_19:


//--------------------- .nv.compat                --------------------------
	.section	.nv.compat,"",@"SHT_CUDA_COMPAT_INFO"
	.align	4
        /*0000*/ 	.byte	0x02, 0x09, 0x01, 0x00, 0x02, 0x02, 0x04, 0x00, 0x02, 0x05, 0x05, 0x00, 0x03, 0x07, 0x01, 0x01
        /*0010*/ 	.byte	0x02, 0x03, 0x01, 0x00, 0x02, 0x06, 0x01, 0x00, 0x04, 0x0b, 0x08, 0x00, 0x00, 0x00, 0x00, 0x00
        /*0020*/ 	.byte	0x00, 0x00, 0x00, 0x00


//--------------------- .nv.info._ZN7cutlass13device_kernelINS_4gemm6kernel13GemmUniversalIN4cute5tupleIJiiiiEEENS1_10collective13CollectiveMmaINS1_34MainloopSm90TmaGmmaWarpSpecializedILi4ENS5_IJNS4_1CILi4EEENSA_ILi2EEENSA_ILi1EEEEEENS1_35KernelTmaWarpSpecializedCooperativeEEENS5_IJNSA_ILi128EEESH_NSA_ILi64EEEEEENS_6half_tENS5_IJSD_llEEESK_NS5_IJlSD_lEEENS4_8TiledMMAINS4_8MMA_AtomIJNS4_4SM904GMMA26MMA_64x128x16_F32F16F16_SSILNSQ_5MajorE1ELSS_0ELNSQ_7ScaleInE1ELST_1EEEEEENS4_6LayoutINS5_IJSC_SD_SD_EEENS5_IJSD_NSA_ILi0EEESY_EEEEENS5_IJNS4_10UnderscoreES11_S11_EEEEENS4_23SM90_TMA_LOAD_MULTICASTENS4_14ComposedLayoutINS4_7SwizzleILi3ELi4ELi3EEENS4_18smem_ptr_flag_bitsILi16EEENSW_INS5_IJSI_NSA_ILi8EEEEEENS5_IJSD_SI_EEEEEEEvNS4_8identityES14_NS15_IS17_S19_NSW_INS5_IJS1A_SI_EEENS5_IJSI_SD_EEEEEEEvS1F_EENS_8epilogue10collective6detail29Sm90TmaWarpSpecializedAdapterINS1M_15DefaultEpilogueISK_SM_SM_NS1L_6thread17LinearCombinationISK_Li1EffLNS1Q_9ScaleType4KindE0ELNS_15FloatRoundStyleE2ESK_EENS1_15EpilogueDefaultEEEEEvvEEEEvNT_6ParamsE --------------------------
	.section	.nv.info._ZN7cutlass13device_kernelINS_4gemm6kernel13GemmUniversalIN4cute5tupleIJiiiiEEENS1_10collective13CollectiveMmaINS1_34MainloopSm90TmaGmmaWarpSpecializedILi4ENS5_IJNS4_1CILi4EEENSA_ILi2EEENSA_ILi1EEEEEENS1_35KernelTmaWarpSpecializedCooperativeEEENS5_IJNSA_ILi128EEESH_NSA_ILi64EEEEEENS_6half_tENS5_IJSD_llEEESK_NS5_IJlSD_lEEENS4_8TiledMMAINS4_8MMA_AtomIJNS4_4SM904GMMA26MMA_64x128x16_F32F16F16_SSILNSQ_5MajorE1ELSS_0ELNSQ_7ScaleInE1ELST_1EEEEEENS4_6LayoutINS5_IJSC_SD_SD_EEENS5_IJSD_NSA_ILi0EEESY_EEEEENS5_IJNS4_10UnderscoreES11_S11_EEEEENS4_23SM90_TMA_LOAD_MULTICASTENS4_14ComposedLayoutINS4_7SwizzleILi3ELi4ELi3EEENS4_18smem_ptr_flag_bitsILi16EEENSW_INS5_IJSI_NSA_ILi8EEEEEENS5_IJSD_SI_EEEEEEEvNS4_8identityES14_NS15_IS17_S19_NSW_INS5_IJS1A_SI_EEENS5_IJSI_SD_EEEEEEEvS1F_EENS_8epilogue10collective6detail29Sm90TmaWarpSpecializedAdapterINS1M_15DefaultEpilogueISK_SM_SM_NS1L_6thread17LinearCombinationISK_Li1EffLNS1Q_9ScaleType4KindE0ELNS_15FloatRoundStyleE2ESK_EENS1_15EpilogueDefaultEEEEEvvEEEEvNT_6ParamsE,"",@"SHT_CUDA_INFO"
	.sectionflags	@""
	.align	4


	//----- nvinfo : EIATTR_CUDA_API_VERSION
	.align		4
        /*0000*/ 	.byte	0x04, 0x37
        /*0002*/ 	.short	(.L_21 - .L_20)
.L_20:
        /*0004*/ 	.word	0x00000082


	//----- nvinfo : EIATTR_KPARAM_INFO
	.align		4
.L_21:
        /*0008*/ 	.byte	0x04, 0x17
        /*000a*/ 	.short	(.L_23 - .L_22)
.L_22:
        /*000c*/ 	.word	0x00000000
        /*0010*/ 	.short	0x0000
        /*0012*/ 	.short	0x0070
        /*0014*/ 	.byte	0x00, 0xf0, 0x01, 0x10


	//----- nvinfo : EIATTR_SPARSE_MMA_MASK
	.align		4
.L_23:
        /*0018*/ 	.byte	0x03, 0x50
        /*001a*/ 	.short	0x0000


	//----- nvinfo : EIATTR_MAXREG_COUNT
	.align		4
        /*001c*/ 	.byte	0x03, 0x1b
        /*001e*/ 	.short	0x00a8


	//----- nvinfo : EIATTR_NUM_BARRIERS
	.align		4
        /*0020*/ 	.byte	0x02, 0x4c
        /*0022*/ 	.byte	0x01
	.zero		1


	//----- nvinfo : EIATTR_EXTERNS
	.align		4
        /*0024*/ 	.byte	0x04, 0x0f
        /*0026*/ 	.short	(.L_25 - .L_24)


	//   ....[0]....
	.align		4
.L_24:
        /*0028*/ 	.word	index@(__assertfail)


	//----- nvinfo : EIATTR_MERCURY_ISA_VERSION
	.align		4
.L_25:
        /*002c*/ 	.byte	0x03, 0x5f
        /*002e*/ 	.short	0x0101


	//----- nvinfo : EIATTR_INT_WARP_WIDE_INSTR_OFFSETS
	.align		4
        /*0030*/ 	.byte	0x04, 0x31
        /*0032*/ 	.short	(.L_27 - .L_26)


	//   ....[0]....
.L_26:
        /*0034*/ 	.word	0x000004c0


	//   ....[1]....
        /*0038*/ 	.word	0x000004d0


	//   ....[2]....
        /*003c*/ 	.word	0x00000680


	//   ....[3]....
        /*0040*/ 	.word	0x00001f10


	//----- nvinfo : EIATTR_COOP_GROUP_MASK_REGIDS
	.align		4
.L_27:
        /*0044*/ 	.byte	0x04, 0x29
        /*0046*/ 	.short	(.L_29 - .L_28)


	//   ....[0]....
.L_28:
        /*0048*/ 	.word	0xffffffff


	//   ....[1]....
        /*004c*/ 	.word	0xffffffff


	//   ....[2]....
        /*0050*/ 	.word	0xffffffff


	//   ....[3]....
        /*0054*/ 	.word	0xffffffff


	//   ....[4]....
        /*0058*/ 	.word	0xffffffff


	//   ....[5]....
        /*005c*/ 	.word	0xffffffff


	//----- nvinfo : EIATTR_COOP_GROUP_INSTR_OFFSETS
	.align		4
.L_29:
        /*0060*/ 	.byte	0x04, 0x28
        /*0062*/ 	.short	(.L_31 - .L_30)


	//   ....[0]....
.L_30:
        /*0064*/ 	.word	0x00000060


	//   ....[1]....
        /*0068*/ 	.word	0x00000070


	//   ....[2]....
        /*006c*/ 	.word	0x00000130


	//   ....[3]....
        /*0070*/ 	.word	0x00000300


	//   ....[4]....
        /*0074*/ 	.word	0x00000820


	//   ....[5]....
        /*0078*/ 	.word	0x000014a0


	//----- nvinfo : EIATTR_REG_RECONFIG
	.align		4
.L_31:
        /*007c*/ 	.byte	0x01, 0x54
	.zero		2


	//----- nvinfo : EIATTR_SYSCALL_OFFSETS
	.align		4
        /*0080*/ 	.byte	0x04, 0x46
        /*0082*/ 	.short	(.L_33 - .L_32)


	//   ....[0]....
.L_32:
        /*0084*/ 	.word	0x00001680


	//----- nvinfo : EIATTR_MBARRIER_INSTR_OFFSETS
	.align		4
.L_33:
        /*0088*/ 	.byte	0x04, 0x39
        /*008a*/ 	.short	(.L_35 - .L_34)


	//   ....[0]....
.L_34:
        /*008c*/ 	.word	0x00000250
        /*0090*/ 	.word	0x000000ff
        /*0094*/ 	.word	0x00000000
        /*0098*/ 	.short	0x0100
        /*009a*/ 	.byte	0x08
	.zero		1


	//   ....[1]....
        /*009c*/ 	.word	0x00000260
        /*00a0*/ 	.word	0x000000ff
        /*00a4*/ 	.word	0x00000020
        /*00a8*/ 	.short	0x0100
        /*00aa*/ 	.byte	0x08
	.zero		1


	//   ....[2]....
        /*00ac*/ 	.word	0x00000270
        /*00b0*/ 	.word	0x000000ff
        /*00b4*/ 	.word	0x00000008
        /*00b8*/ 	.short	0x0100
        /*00ba*/ 	.byte	0x08
	.zero		1


	//   ....[3]....
        /*00bc*/ 	.word	0x00000280
        /*00c0*/ 	.word	0x000000ff
        /*00c4*/ 	.word	0x00000028
        /*00c8*/ 	.short	0x0100
        /*00ca*/ 	.byte	0x08
	.zero		1


	//   ....[4]....
        /*00cc*/ 	.word	0x00000290
        /*00d0*/ 	.word	0x000000ff
        /*00d4*/ 	.word	0x00000010
        /*00d8*/ 	.short	0x0100
        /*00da*/ 	.byte	0x08
	.zero		1


	//   ....[5]....
        /*00dc*/ 	.word	0x000002a0
        /*00e0*/ 	.word	0x000000ff
        /*00e4*/ 	.word	0x00000030
        /*00e8*/ 	.short	0x0100
        /*00ea*/ 	.byte	0x08
	.zero		1


	//   ....[6]....
        /*00ec*/ 	.word	0x000002b0
        /*00f0*/ 	.word	0x000000ff
        /*00f4*/ 	.word	0x00000018
        /*00f8*/ 	.short	0x0100
        /*00fa*/ 	.byte	0x08
	.zero		1


	//   ....[7]....
        /*00fc*/ 	.word	0x000002c0
        /*0100*/ 	.word	0x000000ff
        /*0104*/ 	.word	0x00000038
        /*0108*/ 	.short	0x0100
        /*010a*/ 	.byte	0x08
	.zero		1


	//   ....[8]....
        /*010c*/ 	.word	0x000006f0
        /*0110*/ 	.word	0x000000ff
        /*0114*/ 	.word	0x00000050
        /*0118*/ 	.short	0x0100
        /*011a*/ 	.byte	0x06
	.zero		1


	//   ....[9]....
        /*011c*/ 	.word	0x000007a0
        /*0120*/ 	.word	0x000000ff
        /*0124*/ 	.word	0x00000058
        /*0128*/ 	.short	0x0100
        /*012a*/ 	.byte	0x06
	.zero		1


	//   ....[10]....
        /*012c*/ 	.word	0x00001740
        /*0130*/ 	.word	0x00000003
        /*0134*/ 	.word	0x00000000
        /*0138*/ 	.short	0x010a
        /*013a*/ 	.byte	0x3f
	.zero		1


	//   ....[11]....
        /*013c*/ 	.word	0x000017a0
        /*0140*/ 	.word	0x00000003
        /*0144*/ 	.word	0x00000000
        /*0148*/ 	.short	0x010a
        /*014a*/ 	.byte	0x3f
	.zero		1


	//   ....[12]....
        /*014c*/ 	.word	0x00001b20
        /*0150*/ 	.word	0x00000005
        /*0154*/ 	.word	0x00000000
        /*0158*/ 	.short	0x010a
        /*015a*/ 	.byte	0x3f
	.zero		1


	//   ....[13]....
        /*015c*/ 	.word	0x00001b60
        /*0160*/ 	.word	0x00000005
        /*0164*/ 	.word	0x00000000
        /*0168*/ 	.short	0x010a
        /*016a*/ 	.byte	0x3f
	.zero		1


	//   ....[14]....
        /*016c*/ 	.word	0x00001dc0
        /*0170*/ 	.word	0x00000004
        /*0174*/ 	.word	0x00000000
        /*0178*/ 	.short	0x0101
        /*017a*/ 	.byte	0x3f
	.zero		1


	//   ....[15]....
        /*017c*/ 	.word	0x00001f80
        /*0180*/ 	.word	0x00000000
        /*0184*/ 	.word	0x00000000
        /*0188*/ 	.short	0x0101
        /*018a*/ 	.byte	0x3f
	.zero		1


	//   ....[16]....
        /*018c*/ 	.word	0x000071f0
        /*0190*/ 	.word	0x00000014
        /*0194*/ 	.word	0x00000020
        /*0198*/ 	.short	0x010a
        /*019a*/ 	.byte	0x3f
	.zero		1


	//   ....[17]....
        /*019c*/ 	.word	0x00007640
        /*01a0*/ 	.word	0x00000004
        /*01a4*/ 	.word	0x00000058
        /*01a8*/ 	.short	0x0101
        /*01aa*/ 	.byte	0x3f
	.zero		1


	//   ....[18]....
        /*01ac*/ 	.word	0x00007d60
        /*01b0*/ 	.word	0x00000005
        /*01b4*/ 	.word	0x00000000
        /*01b8*/ 	.short	0x010a
        /*01ba*/ 	.byte	0x3f
	.zero		1


	//   ....[19]....
        /*01bc*/ 	.word	0x00007de0
        /*01c0*/ 	.word	0x00000007
        /*01c4*/ 	.word	0x00000000
        /*01c8*/ 	.short	0x010a
        /*01ca*/ 	.byte	0x3f
	.zero		1


	//   ....[20]....
        /*01cc*/ 	.word	0x00007e70
        /*01d0*/ 	.word	0x00000006
        /*01d4*/ 	.word	0x00000000
        /*01d8*/ 	.short	0x010a
        /*01da*/ 	.byte	0x3f
	.zero		1


	//   ....[21]....
        /*01dc*/ 	.word	0x00007f00
        /*01e0*/ 	.word	0x00000003
        /*01e4*/ 	.word	0x00000000
        /*01e8*/ 	.short	0x010a
        /*01ea*/ 	.byte	0x3f
	.zero		1


	//   ....[22]....
        /*01ec*/ 	.word	0x00007f60
        /*01f0*/ 	.word	0x00000003
        /*01f4*/ 	.word	0x00000000
        /*01f8*/ 	.short	0x010a
        /*01fa*/ 	.byte	0x3f
	.zero		1


	//   ....[23]....
        /*01fc*/ 	.word	0x00007fb0
        /*0200*/ 	.word	0x00000005
        /*0204*/ 	.word	0x00000000
        /*0208*/ 	.short	0x010a
        /*020a*/ 	.byte	0x3f
	.zero		1


	//   ....[24]....
        /*020c*/ 	.word	0x00008080
        /*0210*/ 	.word	0x00000014
        /*0214*/ 	.word	0x00000020
        /*0218*/ 	.short	0x010a
        /*021a*/ 	.byte	0x3f
	.zero		1


	//   ....[25]....
        /*021c*/ 	.word	0x00008150
        /*0220*/ 	.word	0x00000005
        /*0224*/ 	.word	0x00000000
        /*0228*/ 	.short	0x010a
        /*022a*/ 	.byte	0x3f
	.zero		1


	//   ....[26]....
        /*022c*/ 	.word	0x000081a0
        /*0230*/ 	.word	0x00000007
        /*0234*/ 	.word	0x00000000
        /*0238*/ 	.short	0x010a
        /*023a*/ 	.byte	0x3f
	.zero		1


	//   ....[27]....
        /*023c*/ 	.word	0x000081f0
        /*0240*/ 	.word	0x00000006
        /*0244*/ 	.word	0x00000000
        /*0248*/ 	.short	0x010a
        /*024a*/ 	.byte	0x3f
	.zero		1


	//----- nvinfo : EIATTR_NUM_MBARRIERS
	.align		4
.L_35:
        /*024c*/ 	.byte	0x03, 0x38
        /*024e*/ 	.short	0x000a


	//----- nvinfo : EIATTR_EXIT_INSTR_OFFSETS
	.align		4
        /*0250*/ 	.byte	0x04, 0x1c
        /*0252*/ 	.short	(.L_37 - .L_36)


	//   ....[0]....
.L_36:
        /*0254*/ 	.word	0x000009f0


	//   ....[1]....
        /*0258*/ 	.word	0x00001200


	//   ....[2]....
        /*025c*/ 	.word	0x00006820


	//   ....[3]....
        /*0260*/ 	.word	0x00006d80


	//   ....[4]....
        /*0264*/ 	.word	0x00007f50


	//----- nvinfo : EIATTR_MAX_THREADS
	.align		4
.L_37:
        /*0268*/ 	.byte	0x04, 0x05
        /*026a*/ 	.short	(.L_39 - .L_38)
.L_38:
        /*026c*/ 	.word	0x00000180
        /*0270*/ 	.word	0x00000001
        /*0274*/ 	.word	0x00000001


	//----- nvinfo : EIATTR_CRS_STACK_SIZE
	.align		4
.L_39:
        /*0278*/ 	.byte	0x04, 0x1e
        /*027a*/ 	.short	(.L_41 - .L_40)
.L_40:
        /*027c*/ 	.word	0x00000000


	//----- nvinfo : EIATTR_CBANK_PARAM_SIZE
	.align		4
.L_41:
        /*0280*/ 	.byte	0x03, 0x19
        /*0282*/ 	.short	0x0470


	//----- nvinfo : EIATTR_PARAM_CBANK
	.align		4
        /*0284*/ 	.byte	0x04, 0x0a
        /*0286*/ 	.short	(.L_43 - .L_42)
	.align		4
.L_42:
        /*0288*/ 	.word	index@(.nv.constant0._ZN7cutlass13device_kernelINS_4gemm6kernel13GemmUniversalIN4cute5tupleIJiiiiEEENS1_10collective13CollectiveMmaINS1_34MainloopSm90TmaGmmaWarpSpecializedILi4ENS5_IJNS4_1CILi4EEENSA_ILi2EEENSA_ILi1EEEEEENS1_35KernelTmaWarpSpecializedCooperativeEEENS5_IJNSA_ILi128EEESH_NSA_ILi64EEEEEENS_6half_tENS5_IJSD_llEEESK_NS5_IJlSD_lEEENS4_8TiledMMAINS4_8MMA_AtomIJNS4_4SM904GMMA26MMA_64x128x16_F32F16F16_SSILNSQ_5MajorE1ELSS_0ELNSQ_7ScaleInE1ELST_1EEEEEENS4_6LayoutINS5_IJSC_SD_SD_EEENS5_IJSD_NSA_ILi0EEESY_EEEEENS5_IJNS4_10UnderscoreES11_S11_EEEEENS4_23SM90_TMA_LOAD_MULTICASTENS4_14ComposedLayoutINS4_7SwizzleILi3ELi4ELi3EEENS4_18smem_ptr_flag_bitsILi16EEENSW_INS5_IJSI_NSA_ILi8EEEEEENS5_IJSD_SI_EEEEEEEvNS4_8identityES14_NS15_IS17_S19_NSW_INS5_IJS1A_SI_EEENS5_IJSI_SD_EEEEEEEvS1F_EENS_8epilogue10collective6detail29Sm90TmaWarpSpecializedAdapterINS1M_15DefaultEpilogueISK_SM_SM_NS1L_6thread17LinearCombinationISK_Li1EffLNS1Q_9ScaleType4KindE0ELNS_15FloatRoundStyleE2ESK_EENS1_15EpilogueDefaultEEEEEvvEEEEvNT_6ParamsE)
        /*028c*/ 	.short	0x0210
        /*028e*/ 	.short	0x0470


	//----- nvinfo : EIATTR_SW_WAR
	.align		4
.L_43:
        /*0290*/ 	.byte	0x04, 0x36
        /*0292*/ 	.short	(.L_45 - .L_44)
.L_44:
        /*0294*/ 	.word	0x00000008
.L_45:


//--------------------- .nv.callgraph             --------------------------
	.section	.nv.callgraph,"",@"SHT_CUDA_CALLGRAPH"
	.align	4
	.sectionentsize	8
	.align		4
        /*0000*/ 	.word	0x00000000
	.align		4
        /*0004*/ 	.word	0xffffffff
	.align		4
        /*0008*/ 	.word	index@(_ZN7cutlass13device_kernelINS_4gemm6kernel13GemmUniversalIN4cute5tupleIJiiiiEEENS1_10collective13CollectiveMmaINS1_34MainloopSm90TmaGmmaWarpSpecializedILi4ENS5_IJNS4_1CILi4EEENSA_ILi2EEENSA_ILi1EEEEEENS1_35KernelTmaWarpSpecializedCooperativeEEENS5_IJNSA_ILi128EEESH_NSA_ILi64EEEEEENS_6half_tENS5_IJSD_llEEESK_NS5_IJlSD_lEEENS4_8TiledMMAINS4_8MMA_AtomIJNS4_4SM904GMMA26MMA_64x128x16_F32F16F16_SSILNSQ_5MajorE1ELSS_0ELNSQ_7ScaleInE1ELST_1EEEEEENS4_6LayoutINS5_IJSC_SD_SD_EEENS5_IJSD_NSA_ILi0EEESY_EEEEENS5_IJNS4_10UnderscoreES11_S11_EEEEENS4_23SM90_TMA_LOAD_MULTICASTENS4_14ComposedLayoutINS4_7SwizzleILi3ELi4ELi3EEENS4_18smem_ptr_flag_bitsILi16EEENSW_INS5_IJSI_NSA_ILi8EEEEEENS5_IJSD_SI_EEEEEEEvNS4_8identityES14_NS15_IS17_S19_NSW_INS5_IJS1A_SI_EEENS5_IJSI_SD_EEEEEEEvS1F_EENS_8epilogue10collective6detail29Sm90TmaWarpSpecializedAdapterINS1M_15DefaultEpilogueISK_SM_SM_NS1L_6thread17LinearCombinationISK_Li1EffLNS1Q_9ScaleType4KindE0ELNS_15FloatRoundStyleE2ESK_EENS1_15EpilogueDefaultEEEEEvvEEEEvNT_6ParamsE)
	.align		4
        /*000c*/ 	.word	index@(__assertfail)
	.align		4
        /*0010*/ 	.word	0x00000000
	.align		4
        /*0014*/ 	.word	0xfffffffe
	.align		4
        /*0018*/ 	.word	0x00000000
	.align		4
        /*001c*/ 	.word	0xfffffffd
	.align		4
        /*0020*/ 	.word	0x00000000
	.align		4
        /*0024*/ 	.word	0xfffffffc


//--------------------- .nv.constant4             --------------------------
	.section	.nv.constant4,"a",@progbits
	.align	8
	.align		8
.nv.constant4:
        /*0000*/ 	.dword	__assertfail
	.align		8
        /*0008*/ 	.dword	__unnamed_1
	.align		8
        /*0010*/ 	.dword	_ZN40_INTERNAL_be07d411_4_k_cu_05237bd3_230554cuda3std3__45__cpo5beginE
	.align		8
        /*0018*/ 	.dword	_ZN40_INTERNAL_be07d411_4_k_cu_05237bd3_230554cuda3std3__45__cpo3endE
	.align		8
        /*0020*/ 	.dword	_ZN40_INTERNAL_be07d411_4_k_cu_05237bd3_230554cuda3std3__45__cpo6cbeginE
	.align		8
        /*0028*/ 	.dword	_ZN40_INTERNAL_be07d411_4_k_cu_05237bd3_230554cuda3std3__45__cpo4cendE
	.align		8
        /*0030*/ 	.dword	_ZN40_INTERNAL_be07d411_4_k_cu_05237bd3_230554cuda3std3__442_GLOBAL__N__be07d411_4_k_cu_05237bd3_230556ignoreE
	.align		8
        /*0038*/ 	.dword	_ZN40_INTERNAL_be07d411_4_k_cu_05237bd3_230554cuda3std3__419piecewise_constructE
	.align		8
        /*0040*/ 	.dword	_ZN40_INTERNAL_be07d411_4_k_cu_05237bd3_230554cuda3std3__48in_placeE
	.align		8
        /*0048*/ 	.dword	_ZN40_INTERNAL_be07d411_4_k_cu_05237bd3_230554cuda3std6ranges3__45__cpo4swapE
	.align		8
        /*0050*/ 	.dword	_ZN40_INTERNAL_be07d411_4_k_cu_05237bd3_230554cuda3std6ranges3__45__cpo9iter_moveE
	.align		8
        /*0058*/ 	.dword	_ZN40_INTERNAL_be07d411_4_k_cu_05237bd3_230554cute7productE
	.align		8
        /*0060*/ 	.dword	_ZN40_INTERNAL_be07d411_4_k_cu_05237bd3_230554cute1_E
	.align		8
        /*0068*/ 	.dword	$str$22
	.align		8
        /*0070*/ 	.dword	$str$23


//--------------------- .text._ZN7cutlass13device_kernelINS_4gemm6kernel13GemmUniversalIN4cute5tupleIJiiiiEEENS1_10collective13CollectiveMmaINS1_34MainloopSm90TmaGmmaWarpSpecializedILi4ENS5_IJNS4_1CILi4EEENSA_ILi2EEENSA_ILi1EEEEEENS1_35KernelTmaWarpSpecializedCooperativeEEENS5_IJNSA_ILi128EEESH_NSA_ILi64EEEEEENS_6half_tENS5_IJSD_llEEESK_NS5_IJlSD_lEEENS4_8TiledMMAINS4_8MMA_AtomIJNS4_4SM904GMMA26MMA_64x128x16_F32F16F16_SSILNSQ_5MajorE1ELSS_0ELNSQ_7ScaleInE1ELST_1EEEEEENS4_6LayoutINS5_IJSC_SD_SD_EEENS5_IJSD_NSA_ILi0EEESY_EEEEENS5_IJNS4_10UnderscoreES11_S11_EEEEENS4_23SM90_TMA_LOAD_MULTICASTENS4_14ComposedLayoutINS4_7SwizzleILi3ELi4ELi3EEENS4_18smem_ptr_flag_bitsILi16EEENSW_INS5_IJSI_NSA_ILi8EEEEEENS5_IJSD_SI_EEEEEEEvNS4_8identityES14_NS15_IS17_S19_NSW_INS5_IJS1A_SI_EEENS5_IJSI_SD_EEEEEEEvS1F_EENS_8epilogue10collective6detail29Sm90TmaWarpSpecializedAdapterINS1M_15DefaultEpilogueISK_SM_SM_NS1L_6thread17LinearCombinationISK_Li1EffLNS1Q_9ScaleType4KindE0ELNS_15FloatRoundStyleE2ESK_EENS1_15EpilogueDefaultEEEEEvvEEEEvNT_6ParamsE --------------------------
	.section	.text._ZN7cutlass13device_kernelINS_4gemm6kernel13GemmUniversalIN4cute5tupleIJiiiiEEENS1_10collective13CollectiveMmaINS1_34MainloopSm90TmaGmmaWarpSpecializedILi4ENS5_IJNS4_1CILi4EEENSA_ILi2EEENSA_ILi1EEEEEENS1_35KernelTmaWarpSpecializedCooperativeEEENS5_IJNSA_ILi128EEESH_NSA_ILi64EEEEEENS_6half_tENS5_IJSD_llEEESK_NS5_IJlSD_lEEENS4_8TiledMMAINS4_8MMA_AtomIJNS4_4SM904GMMA26MMA_64x128x16_F32F16F16_SSILNSQ_5MajorE1ELSS_0ELNSQ_7ScaleInE1ELST_1EEEEEENS4_6LayoutINS5_IJSC_SD_SD_EEENS5_IJSD_NSA_ILi0EEESY_EEEEENS5_IJNS4_10UnderscoreES11_S11_EEEEENS4_23SM90_TMA_LOAD_MULTICASTENS4_14ComposedLayoutINS4_7SwizzleILi3ELi4ELi3EEENS4_18smem_ptr_flag_bitsILi16EEENSW_INS5_IJSI_NSA_ILi8EEEEEENS5_IJSD_SI_EEEEEEEvNS4_8identityES14_NS15_IS17_S19_NSW_INS5_IJS1A_SI_EEENS5_IJSI_SD_EEEEEEEvS1F_EENS_8epilogue10collective6detail29Sm90TmaWarpSpecializedAdapterINS1M_15DefaultEpilogueISK_SM_SM_NS1L_6thread17LinearCombinationISK_Li1EffLNS1Q_9ScaleType4KindE0ELNS_15FloatRoundStyleE2ESK_EENS1_15EpilogueDefaultEEEEEvvEEEEvNT_6ParamsE,"ax",@progbits
	.align	128
.text._ZN7cutlass13device_kernelINS_4gemm6kernel13GemmUniversalIN4cute5tupleIJiiiiEEENS1_10collective13CollectiveMmaINS1_34MainloopSm90TmaGmmaWarpSpecializedILi4ENS5_IJNS4_1CILi4EEENSA_ILi2EEENSA_ILi1EEEEEENS1_35KernelTmaWarpSpecializedCooperativeEEENS5_IJNSA_ILi128EEESH_NSA_ILi64EEEEEENS_6half_tENS5_IJSD_llEEESK_NS5_IJlSD_lEEENS4_8TiledMMAINS4_8MMA_AtomIJNS4_4SM904GMMA26MMA_64x128x16_F32F16F16_SSILNSQ_5MajorE1ELSS_0ELNSQ_7ScaleInE1ELST_1EEEEEENS4_6LayoutINS5_IJSC_SD_SD_EEENS5_IJSD_NSA_ILi0EEESY_EEEEENS5_IJNS4_10UnderscoreES11_S11_EEEEENS4_23SM90_TMA_LOAD_MULTICASTENS4_14ComposedLayoutINS4_7SwizzleILi3ELi4ELi3EEENS4_18smem_ptr_flag_bitsILi16EEENSW_INS5_IJSI_NSA_ILi8EEEEEENS5_IJSD_SI_EEEEEEEvNS4_8identityES14_NS15_IS17_S19_NSW_INS5_IJS1A_SI_EEENS5_IJSI_SD_EEEEEEEvS1F_EENS_8epilogue10collective6detail29Sm90TmaWarpSpecializedAdapterINS1M_15DefaultEpilogueISK_SM_SM_NS1L_6thread17LinearCombinationISK_Li1EffLNS1Q_9ScaleType4KindE0ELNS_15FloatRoundStyleE2ESK_EENS1_15EpilogueDefaultEEEEEvvEEEEvNT_6ParamsE:
        .type           _ZN7cutlass13device_kernelINS_4gemm6kernel13GemmUniversalIN4cute5tupleIJiiiiEEENS1_10collective13CollectiveMmaINS1_34MainloopSm90TmaGmmaWarpSpecializedILi4ENS5_IJNS4_1CILi4EEENSA_ILi2EEENSA_ILi1EEEEEENS1_35KernelTmaWarpSpecializedCooperativeEEENS5_IJNSA_ILi128EEESH_NSA_ILi64EEEEEENS_6half_tENS5_IJSD_llEEESK_NS5_IJlSD_lEEENS4_8TiledMMAINS4_8MMA_AtomIJNS4_4SM904GMMA26MMA_64x128x16_F32F16F16_SSILNSQ_5MajorE1ELSS_0ELNSQ_7ScaleInE1ELST_1EEEEEENS4_6LayoutINS5_IJSC_SD_SD_EEENS5_IJSD_NSA_ILi0EEESY_EEEEENS5_IJNS4_10UnderscoreES11_S11_EEEEENS4_23SM90_TMA_LOAD_MULTICASTENS4_14ComposedLayoutINS4_7SwizzleILi3ELi4ELi3EEENS4_18smem_ptr_flag_bitsILi16EEENSW_INS5_IJSI_NSA_ILi8EEEEEENS5_IJSD_SI_EEEEEEEvNS4_8identityES14_NS15_IS17_S19_NSW_INS5_IJS1A_SI_EEENS5_IJSI_SD_EEEEEEEvS1F_EENS_8epilogue10collective6detail29Sm90TmaWarpSpecializedAdapterINS1M_15DefaultEpilogueISK_SM_SM_NS1L_6thread17LinearCombinationISK_Li1EffLNS1Q_9ScaleType4KindE0ELNS_15FloatRoundStyleE2ESK_EENS1_15EpilogueDefaultEEEEEvvEEEEvNT_6ParamsE,@function
        .size           _ZN7cutlass13device_kernelINS_4gemm6kernel13GemmUniversalIN4cute5tupleIJiiiiEEENS1_10collective13CollectiveMmaINS1_34MainloopSm90TmaGmmaWarpSpecializedILi4ENS5_IJNS4_1CILi4EEENSA_ILi2EEENSA_ILi1EEEEEENS1_35KernelTmaWarpSpecializedCooperativeEEENS5_IJNSA_ILi128EEESH_NSA_ILi64EEEEEENS_6half_tENS5_IJSD_llEEESK_NS5_IJlSD_lEEENS4_8TiledMMAINS4_8MMA_AtomIJNS4_4SM904GMMA26MMA_64x128x16_F32F16F16_SSILNSQ_5MajorE1ELSS_0ELNSQ_7ScaleInE1ELST_1EEEEEENS4_6LayoutINS5_IJSC_SD_SD_EEENS5_IJSD_NSA_ILi0EEESY_EEEEENS5_IJNS4_10UnderscoreES11_S11_EEEEENS4_23SM90_TMA_LOAD_MULTICASTENS4_14ComposedLayoutINS4_7SwizzleILi3ELi4ELi3EEENS4_18smem_ptr_flag_bitsILi16EEENSW_INS5_IJSI_NSA_ILi8EEEEEENS5_IJSD_SI_EEEEEEEvNS4_8identityES14_NS15_IS17_S19_NSW_INS5_IJS1A_SI_EEENS5_IJSI_SD_EEEEEEEvS1F_EENS_8epilogue10collective6detail29Sm90TmaWarpSpecializedAdapterINS1M_15DefaultEpilogueISK_SM_SM_NS1L_6thread17LinearCombinationISK_Li1EffLNS1Q_9ScaleType4KindE0ELNS_15FloatRoundStyleE2ESK_EENS1_15EpilogueDefaultEEEEEvvEEEEvNT_6ParamsE,(.L_x_197 - _ZN7cutlass13device_kernelINS_4gemm6kernel13GemmUniversalIN4cute5tupleIJiiiiEEENS1_10collective13CollectiveMmaINS1_34MainloopSm90TmaGmmaWarpSpecializedILi4ENS5_IJNS4_1CILi4EEENSA_ILi2EEENSA_ILi1EEEEEENS1_35KernelTmaWarpSpecializedCooperativeEEENS5_IJNSA_ILi128EEESH_NSA_ILi64EEEEEENS_6half_tENS5_IJSD_llEEESK_NS5_IJlSD_lEEENS4_8TiledMMAINS4_8MMA_AtomIJNS4_4SM904GMMA26MMA_64x128x16_F32F16F16_SSILNSQ_5MajorE1ELSS_0ELNSQ_7ScaleInE1ELST_1EEEEEENS4_6LayoutINS5_IJSC_SD_SD_EEENS5_IJSD_NSA_ILi0EEESY_EEEEENS5_IJNS4_10UnderscoreES11_S11_EEEEENS4_23SM90_TMA_LOAD_MULTICASTENS4_14ComposedLayoutINS4_7SwizzleILi3ELi4ELi3EEENS4_18smem_ptr_flag_bitsILi16EEENSW_INS5_IJSI_NSA_ILi8EEEEEENS5_IJSD_SI_EEEEEEEvNS4_8identityES14_NS15_IS17_S19_NSW_INS5_IJS1A_SI_EEENS5_IJSI_SD_EEEEEEEvS1F_EENS_8epilogue10collective6detail29Sm90TmaWarpSpecializedAdapterINS1M_15DefaultEpilogueISK_SM_SM_NS1L_6thread17LinearCombinationISK_Li1EffLNS1Q_9ScaleType4KindE0ELNS_15FloatRoundStyleE2ESK_EENS1_15EpilogueDefaultEEEEEvvEEEEvNT_6ParamsE)
        .other          _ZN7cutlass13device_kernelINS_4gemm6kernel13GemmUniversalIN4cute5tupleIJiiiiEEENS1_10collective13CollectiveMmaINS1_34MainloopSm90TmaGmmaWarpSpecializedILi4ENS5_IJNS4_1CILi4EEENSA_ILi2EEENSA_ILi1EEEEEENS1_35KernelTmaWarpSpecializedCooperativeEEENS5_IJNSA_ILi128EEESH_NSA_ILi64EEEEEENS_6half_tENS5_IJSD_llEEESK_NS5_IJlSD_lEEENS4_8TiledMMAINS4_8MMA_AtomIJNS4_4SM904GMMA26MMA_64x128x16_F32F16F16_SSILNSQ_5MajorE1ELSS_0ELNSQ_7ScaleInE1ELST_1EEEEEENS4_6LayoutINS5_IJSC_SD_SD_EEENS5_IJSD_NSA_ILi0EEESY_EEEEENS5_IJNS4_10UnderscoreES11_S11_EEEEENS4_23SM90_TMA_LOAD_MULTICASTENS4_14ComposedLayoutINS4_7SwizzleILi3ELi4ELi3EEENS4_18smem_ptr_flag_bitsILi16EEENSW_INS5_IJSI_NSA_ILi8EEEEEENS5_IJSD_SI_EEEEEEEvNS4_8identityES14_NS15_IS17_S19_NSW_INS5_IJS1A_SI_EEENS5_IJSI_SD_EEEEEEEvS1F_EENS_8epilogue10collective6detail29Sm90TmaWarpSpecializedAdapterINS1M_15DefaultEpilogueISK_SM_SM_NS1L_6thread17LinearCombinationISK_Li1EffLNS1Q_9ScaleType4KindE0ELNS_15FloatRoundStyleE2ESK_EENS1_15EpilogueDefaultEEEEEvvEEEEvNT_6ParamsE,@"STO_CUDA_ENTRY STV_DEFAULT"
_ZN7cutlass13device_kernelINS_4gemm6kernel13GemmUniversalIN4cute5tupleIJiiiiEEENS1_10collective13CollectiveMmaINS1_34MainloopSm90TmaGmmaWarpSpecializedILi4ENS5_IJNS4_1CILi4EEENSA_ILi2EEENSA_ILi1EEEEEENS1_35KernelTmaWarpSpecializedCooperativeEEENS5_IJNSA_ILi128EEESH_NSA_ILi64EEEEEENS_6half_tENS5_IJSD_llEEESK_NS5_IJlSD_lEEENS4_8TiledMMAINS4_8MMA_AtomIJNS4_4SM904GMMA26MMA_64x128x16_F32F16F16_SSILNSQ_5MajorE1ELSS_0ELNSQ_7ScaleInE1ELST_1EEEEEENS4_6LayoutINS5_IJSC_SD_SD_EEENS5_IJSD_NSA_ILi0EEESY_EEEEENS5_IJNS4_10UnderscoreES11_S11_EEEEENS4_23SM90_TMA_LOAD_MULTICASTENS4_14ComposedLayoutINS4_7SwizzleILi3ELi4ELi3EEENS4_18smem_ptr_flag_bitsILi16EEENSW_INS5_IJSI_NSA_ILi8EEEEEENS5_IJSD_SI_EEEEEEEvNS4_8identityES14_NS15_IS17_S19_NSW_INS5_IJS1A_SI_EEENS5_IJSI_SD_EEEEEEEvS1F_EENS_8epilogue10collective6detail29Sm90TmaWarpSpecializedAdapterINS1M_15DefaultEpilogueISK_SM_SM_NS1L_6thread17LinearCombinationISK_Li1EffLNS1Q_9ScaleType4KindE0ELNS_15FloatRoundStyleE2ESK_EENS1_15EpilogueDefaultEEEEEvvEEEEvNT_6ParamsE:
[----:B------:R-:W0:Y:S01]  /*0000*/  LDC R1, c[0x0][0x28] ;  /* 0x00000a00ff017b82 */ /* 0x000e220000000800 */
[----:B------:R-:W1:Y:S01]  /*0010*/  S2R R95, SR_TID.X ;  /* 0x00000000005f7919 */ /* 0x000e620000002100 */
[----:B------:R-:W-:Y:S01]  /*0020*/  ELECT P0, URZ, PT ;  /* 0x00000000003f782f */ /* 0x000fe20003800000 */
[----:B------:R-:W-:Y:S01]  /*0030*/  BSSY B0, `(.L_x_0) ;  /* 0x000000f000007945 */ /* 0x000fe20003800000 */
[--C-:B-1----:R-:W-:Y:S02]  /*0040*/  SHF.R.U32.HI R0, RZ, 0x5, R95.reuse ;  /* 0x00000005ff007819 */ /* 0x102fe4000001165f */
[----:B------:R-:W-:-:S03]  /*0050*/  SHF.R.U32.HI R6, RZ, 0x7, R95 ;  /* 0x00000007ff067819 */ /* 0x000fc6000001165f */
[----:B------:R-:W1:Y:S04]  /*0060*/  SHFL.IDX PT, R2, R0, RZ, 0x1f ;  /* 0x00001fff00027589 */ /* 0x000e6800000e0000 */
[----:B------:R2:W3:Y:S01]  /*0070*/  SHFL.IDX PT, R5, R6, RZ, 0x1f ;  /* 0x00001fff06057589 */ /* 0x0004e200000e0000 */
[----:B-1----:R-:W-:-:S13]  /*0080*/  ISETP.NE.OR P0, PT, R2, RZ, !P0 ;  /* 0x000000ff0200720c */ /* 0x002fda0004705670 */
[----:B0-23--:R-:W-:Y:S05]  /*0090*/  @P0 BRA `(.L_x_1) ;  /* 0x0000000000200947 */ /* 0x00dfea0003800000 */
[----:B------:R-:W-:Y:S02]  /*00a0*/  ULDC.64 UR4, c[0x0][0x198] ;  /* 0x0000660000047ab9 */ /* 0x000fe40000000a00 */
[----:B------:R-:W-:Y:S02]  /*00b0*/  UIADD3 UR6, UP0, UR4, 0xf0, URZ ;  /* 0x000000f004067890 */ /* 0x000fe4000ff1e03f */
[----:B------:R-:W-:Y:S02]  /*00c0*/  UIADD3 UR4, UP1, UR4, 0x1f0, URZ ;  /* 0x000001f004047890 */ /* 0x000fe4000ff3e03f */
[----:B------:R-:W-:Y:S02]  /*00d0*/  UIADD3.X UR7, URZ, UR5, URZ, UP0, !UPT ;  /* 0x000000053f077290 */ /* 0x000fe400087fe43f */
[----:B------:R-:W-:-:S07]  /*00e0*/  UIADD3.X UR5, URZ, UR5, URZ, UP1, !UPT ;  /* 0x000000053f057290 */ /* 0x000fce0008ffe43f */
[----:B------:R0:W-:Y:S02]  /*00f0*/  UTMACCTL.PF [UR6] ;  /* 0x00000000060079b9 */ /* 0x0001e40008040000 */
[----:B------:R0:W-:Y:S02]  /*0100*/  UTMACCTL.PF [UR4] ;  /* 0x00000000040079b9 */ /* 0x0001e40008040000 */
[----:B0-----:R-:W-:Y:S01]  /*0110*/  NOP ;  /* 0x0000000000007918 */ /* 0x001fe20000000000 */
.L_x_1:
[----:B------:R-:W-:Y:S05]  /*0120*/  BSYNC B0 ;  /* 0x0000000000007941 */ /* 0x000fea0003800000 */
.L_x_0:
[----:B------:R-:W0:Y:S01]  /*0130*/  SHFL.IDX PT, R3, R0, RZ, 0x1f ;  /* 0x00001fff00037589 */ /* 0x000e2200000e0000 */
[----:B------:R-:W-:-:S04]  /*0140*/  SHF.R.S32.HI R4, RZ, 0x1f, R95 ;  /* 0x0000001fff047819 */ /* 0x000fc8000001145f */
[----:B------:R-:W-:Y:S02]  /*0150*/  LEA.HI R4, R4, R95, RZ, 0x7 ;  /* 0x0000005f04047211 */ /* 0x000fe400078f38ff */
[----:B0-----:R-:W-:-:S13]  /*0160*/  ISETP.NE.AND P0, PT, R3, RZ, PT ;  /* 0x000000ff0300720c */ /* 0x001fda0003f05270 */
[----:B------:R-:W-:Y:S05]  /*0170*/  @P0 BRA `(.L_x_2) ;  /* 0x0000000000580947 */ /* 0x000fea0003800000 */
[----:B------:R-:W0:Y:S01]  /*0180*/  S2UR UR8, SR_CgaCtaId ;  /* 0x00000000000879c3 */ /* 0x000e220000008800 */
[----:B------:R-:W-:Y:S01]  /*0190*/  UMOV UR4, 0x400 ;  /* 0x0000040000047882 */ /* 0x000fe20000000000 */
[----:B------:R-:W-:Y:S01]  /*01a0*/  UMOV UR5, 0x1 ;  /* 0x0000000100057882 */ /* 0x000fe20000000000 */
[----:B------:R-:W-:Y:S01]  /*01b0*/  UMOV UR6, 0xa ;  /* 0x0000000a00067882 */ /* 0x000fe20000000000 */
[----:B------:R-:W-:Y:S01]  /*01c0*/  ELECT P0, URZ, PT ;  /* 0x00000000003f782f */ /* 0x000fe20003800000 */
[----:B------:R-:W-:-:S04]  /*01d0*/  UIADD3 UR6, -UR6, 0x100000, URZ ;  /* 0x0010000006067890 */ /* 0x000fc8000fffe13f */
[----:B------:R-:W-:Y:S02]  /*01e0*/  USHF.L.U32 UR7, UR6, 0xb, URZ ;  /* 0x0000000b06077899 */ /* 0x000fe4000800063f */
[----:B------:R-:W-:Y:S02]  /*01f0*/  USHF.L.U32 UR6, UR6, 0x1, URZ ;  /* 0x0000000106067899 */ /* 0x000fe4000800063f */
[----:B0-----:R-:W-:Y:S02]  /*0200*/  ULEA UR8, UR8, UR4, 0x18 ;  /* 0x0000000408087291 */ /* 0x001fe4000f8ec03f */
[----:B------:R-:W-:-:S04]  /*0210*/  UIADD3 UR4, -UR5, 0x100000, URZ ;  /* 0x0010000005047890 */ /* 0x000fc8000fffe13f */
[----:B------:R-:W-:Y:S02]  /*0220*/  USHF.L.U32 UR5, UR4, 0xb, URZ ;  /* 0x0000000b04057899 */ /* 0x000fe4000800063f */
[----:B------:R-:W-:Y:S01]  /*0230*/  USHF.L.U32 UR4, UR4, 0x1, URZ ;  /* 0x0000000104047899 */ /* 0x000fe2000800063f */
[----:B------:R-:W0:Y:S11]  /*0240*/  FENCE.VIEW.ASYNC.S ;  /* 0x00000000000073c6 */ /* 0x000e360000000000 */
[----:B0-----:R0:W1:Y:S01]  /*0250*/  SYNCS.EXCH.64 URZ, [UR8], UR4 ;  /* 0x00000004083f75b2 */ /* 0x0010620008000100 */
[----:B------:R0:W2:Y:S01]  /*0260*/  SYNCS.EXCH.64 URZ, [UR8+0x20], UR6 ;  /* 0x00002006083f75b2 */ /* 0x0000a20008000100 */
[----:B------:R0:W3:Y:S01]  /*0270*/  SYNCS.EXCH.64 URZ, [UR8+0x8], UR4 ;  /* 0x00000804083f75b2 */ /* 0x0000e20008000100 */
[----:B------:R0:W4:Y:S01]  /*0280*/  SYNCS.EXCH.64 URZ, [UR8+0x28], UR6 ;  /* 0x00002806083f75b2 */ /* 0x0001220008000100 */
[----:B------:R0:W0:Y:S01]  /*0290*/  SYNCS.EXCH.64 URZ, [UR8+0x10], UR4 ;  /* 0x00001004083f75b2 */ /* 0x0000220008000100 */
[----:B------:R0:W0:Y:S01]  /*02a0*/  SYNCS.EXCH.64 URZ, [UR8+0x30], UR6 ;  /* 0x00003006083f75b2 */ /* 0x0000220008000100 */
[----:B------:R0:W0:Y:S01]  /*02b0*/  SYNCS.EXCH.64 URZ, [UR8+0x18], UR4 ;  /* 0x00001804083f75b2 */ /* 0x0000220008000100 */
[----:B------:R0:W0:Y:S01]  /*02c0*/  SYNCS.EXCH.64 URZ, [UR8+0x38], UR6 ;  /* 0x00003806083f75b2 */ /* 0x0000220008000100 */
[----:B------:R-:W-:Y:S01]  /*02d0*/  NOP ;  /* 0x0000000000007918 */ /* 0x000fe20000000000 */
.L_x_2:
[----:B0-----:R-:W0:Y:S01]  /*02e0*/  S2UR UR8, SR_CTAID.X ;  /* 0x00000000000879c3 */ /* 0x001e220000002500 */
[----:B------:R-:W-:Y:S01]  /*02f0*/  LOP3.LUT R4, R4, 0xffffff80, RZ, 0xc0, !PT ;  /* 0xffffff8004047812 */ /* 0x000fe200078ec0ff */
[----:B------:R-:W5:Y:S01]  /*0300*/  SHFL.IDX PT, R0, R0, RZ, 0x1f ;  /* 0x00001fff00007589 */ /* 0x000f6200000e0000 */
[----:B------:R-:W-:Y:S01]  /*0310*/  SHF.R.S32.HI R12, RZ, 0x1f, R3 ;  /* 0x0000001fff0c7819 */ /* 0x000fe20000011403 */
[----:B------:R-:W-:Y:S01]  /*0320*/  ULDC UR4, c[0x0][0x150] ;  /* 0x0000540000047ab9 */ /* 0x000fe20000000800 */
[----:B------:R-:W-:Y:S01]  /*0330*/  ELECT P0, URZ, PT ;  /* 0x00000000003f782f */ /* 0x000fe20003800000 */
[----:B------:R-:W-:Y:S01]  /*0340*/  IMAD.IADD R8, R95, 0x1, -R4 ;  /* 0x000000015f087824 */ /* 0x000fe200078e0a04 */
[----:B------:R-:W-:Y:S01]  /*0350*/  LEA.HI R12, R12, R3, RZ, 0x2 ;  /* 0x000000030c0c7211 */ /* 0x000fe200078f10ff */
[----:B------:R-:W1:Y:S01]  /*0360*/  S2R R4, SR_CTAID.Y ;  /* 0x0000000000047919 */ /* 0x000e620000002600 */
[----:B------:R-:W2:Y:S01]  /*0370*/  LDC R11, c[0x0][0x144] ;  /* 0x00005100ff0b7b82 */ /* 0x000ea20000000800 */
[----:B------:R-:W-:Y:S01]  /*0380*/  NOP ;  /* 0x0000000000007918 */ /* 0x000fe20000000000 */
[----:B------:R-:W-:Y:S01]  /*0390*/  SHF.R.S32.HI R7, RZ, 0x1f, R8 ;  /* 0x0000001fff077819 */ /* 0x000fe20000011408 */
[----:B------:R-:W-:Y:S01]  /*03a0*/  NOP ;  /* 0x0000000000007918 */ /* 0x000fe20000000000 */
[----:B------:R-:W-:Y:S01]  /*03b0*/  LOP3.LUT R12, R12, 0x3ffffffc, RZ, 0xc0, !PT ;  /* 0x3ffffffc0c0c7812 */ /* 0x000fe200078ec0ff */
[----:B------:R-:W-:Y:S01]  /*03c0*/  IMAD.MOV.U32 R22, RZ, RZ, 0x1 ;  /* 0x00000001ff167424 */ /* 0x000fe200078e00ff */
[----:B------:R-:W-:-:S02]  /*03d0*/  LEA.HI R7, R7, R8, RZ, 0x3 ;  /* 0x0000000807077211 */ /* 0x000fc400078f18ff */
[----:B------:R-:W-:Y:S01]  /*03e0*/  ISETP.NE.AND P3, PT, R5, RZ, PT ;  /* 0x000000ff0500720c */ /* 0x000fe20003f65270 */
[----:B------:R-:W-:Y:S01]  /*03f0*/  IMAD.IADD R3, R3, 0x1, -R12 ;  /* 0x0000000103037824 */ /* 0x000fe200078e0a0c */
[--C-:B------:R-:W-:Y:S01]  /*0400*/  SHF.R.S32.HI R9, RZ, 0x3, R7.reuse ;  /* 0x00000003ff097819 */ /* 0x100fe20000011407 */
[----:B------:R-:W3:Y:S01]  /*0410*/  LDC R12, c[0x0][0x140] ;  /* 0x00005000ff0c7b82 */ /* 0x000ee20000000800 */
[----:B------:R-:W-:Y:S02]  /*0420*/  SHF.R.S32.HI R10, RZ, 0x1f, R7 ;  /* 0x0000001fff0a7819 */ /* 0x000fe40000011407 */
[----:B0-----:R-:W-:Y:S02]  /*0430*/  I2FP.F32.U32 R7, UR8 ;  /* 0x0000000800077c45 */ /* 0x001fe40008201000 */
[----:B------:R-:W-:Y:S02]  /*0440*/  LEA.HI R10, R10, R9, RZ, 0x2 ;  /* 0x000000090a0a7211 */ /* 0x000fe400078f10ff */
[----:B-----5:R-:W-:Y:S01]  /*0450*/  ISETP.NE.OR P0, PT, R0, RZ, !P0 ;  /* 0x000000ff0000720c */ /* 0x020fe20004705670 */
[----:B------:R-:W-:Y:S01]  /*0460*/  FMUL R7, R7, UR4 ;  /* 0x0000000407077c20 */ /* 0x000fe20008400000 */
[----:B------:R-:W-:Y:S01]  /*0470*/  LOP3.LUT R10, R10, 0xfffffffc, RZ, 0xc0, !PT ;  /* 0xfffffffc0a0a7812 */ /* 0x000fe200078ec0ff */
[----:B------:R-:W-:-:S04]  /*0480*/  ULDC UR4, c[0x0][0x154] ;  /* 0x0000550000047ab9 */ /* 0x000fc80000000800 */
[----:B------:R-:W0:Y:S01]  /*0490*/  F2I.U32.TRUNC.NTZ R7, R7 ;  /* 0x0000000700077305 */ /* 0x000e22000020f000 */
[----:B------:R-:W-:-:S04]  /*04a0*/  IMAD.IADD R10, R9, 0x1, -R10 ;  /* 0x00000001090a7824 */ /* 0x000fc800078e0a0a */
[----:B------:R-:W-:Y:S01]  /*04b0*/  IMAD R10, R3, 0x4, R10 ;  /* 0x00000004030a7824 */ /* 0x000fe200078e020a */
[----:B------:R-:W-:Y:S01]  /*04c0*/  VOTEU.ALL UP0, P0 ;  /* 0x00000000003f7886 */ /* 0x000fe20000000000 */
[----:B------:R-:W-:Y:S02]  /*04d0*/  VOTEU.ALL UP1, P0 ;  /* 0x00000000003f7886 */ /* 0x000fe40000020000 */
[----:B------:R-:W-:Y:S01]  /*04e0*/  IMAD.SHL.U32 R19, R10, 0x4, RZ ;  /* 0x000000040a137824 */ /* 0x000fe200078e00ff */
[----:B------:R-:W-:Y:S01]  /*04f0*/  SHF.R.S32.HI R3, RZ, 0x1f, R10 ;  /* 0x0000001fff037819 */ /* 0x000fe2000001140a */
[----:B------:R-:W5:Y:S01]  /*0500*/  @!UP0 S2UR UR7, SR_CgaCtaId ;  /* 0x00000000000789c3 */ /* 0x000f620000008800 */
[----:B------:R-:W-:Y:S01]  /*0510*/  @!UP0 UMOV UR6, 0x400 ;  /* 0x0000040000068882 */ /* 0x000fe20000000000 */
[----:B---3--:R-:W-:Y:S01]  /*0520*/  ISETP.EQ.U32.AND P2, PT, R12, 0x1, PT ;  /* 0x000000010c00780c */ /* 0x008fe20003f42070 */
[----:B0-----:R-:W-:Y:S01]  /*0530*/  IMAD.MOV R14, RZ, RZ, -R7 ;  /* 0x000000ffff0e7224 */ /* 0x001fe200078e0a07 */
[----:B------:R-:W-:-:S02]  /*0540*/  LEA.HI R0, R3, R10, RZ, 0x2 ;  /* 0x0000000a03007211 */ /* 0x000fc400078f10ff */
[----:B------:R-:W-:Y:S01]  /*0550*/  LOP3.LUT R19, R10, 0xc, R19, 0x78, !PT ;  /* 0x0000000c0a137812 */ /* 0x000fe200078e7813 */
[----:B--2---:R-:W-:Y:S01]  /*0560*/  IMAD R3, R11, R14, UR8 ;  /* 0x000000080b037e24 */ /* 0x004fe2000f8e020e */
[----:B------:R-:W-:Y:S01]  /*0570*/  LOP3.LUT R9, R0, 0xfffffffc, RZ, 0xc0, !PT ;  /* 0xfffffffc00097812 */ /* 0x000fe200078ec0ff */
[----:B------:R-:W0:Y:S01]  /*0580*/  LDC R7, c[0x0][0x148] ;  /* 0x00005200ff077b82 */ /* 0x000e220000000800 */
[----:B-1----:R-:W-:-:S03]  /*0590*/  I2FP.F32.U32 R11, R4 ;  /* 0x00000004000b7245 */ /* 0x002fc60000201000 */
[----:B------:R-:W-:Y:S01]  /*05a0*/  IMAD.IADD R0, R10, 0x1, -R9 ;  /* 0x000000010a007824 */ /* 0x000fe200078e0a09 */
[----:B------:R-:W-:Y:S01]  /*05b0*/  SHF.R.S32.HI R9, RZ, 0x1f, R2 ;  /* 0x0000001fff097819 */ /* 0x000fe20000011402 */
[----:B------:R-:W-:Y:S01]  /*05c0*/  FMUL R11, R11, UR4 ;  /* 0x000000040b0b7c20 */ /* 0x000fe20008400000 */
[----:B------:R-:W-:Y:S01]  /*05d0*/  UMOV UR4, 0x20 ;  /* 0x0000002000047882 */ /* 0x000fe20000000000 */
[----:B------:R-:W-:Y:S01]  /*05e0*/  VIADD R10, R5, 0xffffffff ;  /* 0xffffffff050a7836 */ /* 0x000fe20000000000 */
[----:B------:R-:W-:Y:S01]  /*05f0*/  ISETP.NE.AND P4, PT, R0, R3, PT ;  /* 0x000000030000720c */ /* 0x000fe20003f85270 */
[----:B------:R-:W-:-:S04]  /*0600*/  @!UP0 UIADD3 UR4, -UR4, 0x100000, URZ ;  /* 0x0010000004048890 */ /* 0x000fc8000fffe13f */
[----:B------:R-:W-:Y:S02]  /*0610*/  @!UP0 USHF.L.U32 UR5, UR4, 0xb, URZ ;  /* 0x0000000b04058899 */ /* 0x000fe4000800063f */
[----:B------:R-:W-:Y:S01]  /*0620*/  @!UP0 USHF.L.U32 UR4, UR4, 0x1, URZ ;  /* 0x0000000104048899 */ /* 0x000fe2000800063f */
[----:B------:R-:W-:Y:S01]  /*0630*/  LEA.HI R9, R9, R2, RZ, 0x2 ;  /* 0x0000000209097211 */ /* 0x000fe200078f10ff */
[----:B------:R-:W1:Y:S01]  /*0640*/  F2I.U32.TRUNC.NTZ R11, R11 ;  /* 0x0000000b000b7305 */ /* 0x000e62000020f000 */
[----:B------:R-:W-:Y:S01]  /*0650*/  ISETP.GE.U32.AND P6, PT, R10, 0x2, PT ;  /* 0x000000020a00780c */ /* 0x000fe20003fc6070 */
[----:B-----5:R-:W-:Y:S01]  /*0660*/  @!UP0 ULEA UR6, UR7, UR6, 0x18 ;  /* 0x0000000607068291 */ /* 0x020fe2000f8ec03f */
[----:B------:R-:W-:Y:S01]  /*0670*/  LOP3.LUT R9, R9, 0xfffffffc, RZ, 0xc0, !PT ;  /* 0xfffffffc09097812 */ /* 0x000fe200078ec0ff */
[----:B------:R-:W-:Y:S01]  /*0680*/  VOTEU.ALL UP0, P0 ;  /* 0x00000000003f7886 */ /* 0x000fe20000000000 */
[----:B------:R-:W-:-:S03]  /*0690*/  LOP3.LUT P0, RZ, R8, 0x7, RZ, 0xc0, !PT ;  /* 0x0000000708ff7812 */ /* 0x000fc6000780c0ff */
[----:B------:R-:W-:Y:S01]  /*06a0*/  IMAD.IADD R0, R2, 0x1, -R9 ;  /* 0x0000000102007824 */ /* 0x000fe200078e0a09 */
[----:B------:R-:W-:Y:S02]  /*06b0*/  ISETP.LT.U32.AND P0, PT, R19, 0x8, !P0 ;  /* 0x000000081300780c */ /* 0x000fe40004701070 */
[----:B------:R-:W-:Y:S02]  /*06c0*/  @P4 SHF.R.S32.HI R2, RZ, 0x1f, R19 ;  /* 0x0000001fff024819 */ /* 0x000fe40000011413 */
[----:B------:R-:W-:Y:S01]  /*06d0*/  ISETP.NE.AND P1, PT, R0, 0x3, PT ;  /* 0x000000030000780c */ /* 0x000fe20003f25270 */
[----:B------:R-:W2:Y:S02]  /*06e0*/  FENCE.VIEW.ASYNC.S ;  /* 0x00000000000073c6 */ /* 0x000ea40000000000 */
[----:B--2---:R2:W3:Y:S01]  /*06f0*/  @!UP0 SYNCS.EXCH.64 URZ, [UR6+0x50], UR4 ;  /* 0x00005004063f85b2 */ /* 0x0044e20008000100 */
[----:B-1----:R-:W-:Y:S01]  /*0700*/  IMAD.MOV R20, RZ, RZ, -R11 ;  /* 0x000000ffff147224 */ /* 0x002fe200078e0a0b */
[----:B------:R-:W-:-:S02]  /*0710*/  @P4 LEA.HI R2, R2, R19, RZ, 0x2 ;  /* 0x0000001302024211 */ /* 0x000fc400078f10ff */
[----:B------:R-:W-:Y:S01]  /*0720*/  ISETP.EQ.OR P1, PT, R0, RZ, !P1 ;  /* 0x000000ff0000720c */ /* 0x000fe20004f22670 */
[----:B0-----:R-:W-:Y:S01]  /*0730*/  IMAD R9, R7, R20, R4 ;  /* 0x0000001407097224 */ /* 0x001fe200078e0204 */
[----:B------:R-:W-:Y:S02]  /*0740*/  @P4 SHF.R.S32.HI R2, RZ, 0x2, R2 ;  /* 0x00000002ff024819 */ /* 0x000fe40000011402 */
[----:B------:R-:W-:Y:S02]  /*0750*/  ISETP.EQ.AND P1, PT, R5, RZ, P1 ;  /* 0x000000ff0500720c */ /* 0x000fe40000f22270 */
[----:B------:R-:W-:Y:S02]  /*0760*/  @P4 ISETP.NE.AND P5, PT, R2, R9, PT ;  /* 0x000000090200420c */ /* 0x000fe40003fa5270 */
[----:B------:R-:W-:Y:S02]  /*0770*/  SEL R9, RZ, 0x1, !P0 ;  /* 0x00000001ff097807 */ /* 0x000fe40004000000 */
[----:B------:R-:W-:-:S02]  /*0780*/  @P4 SEL R22, RZ, 0x1, P5 ;  /* 0x00000001ff164807 */ /* 0x000fc40002800000 */
[----:B------:R-:W-:Y:S01]  /*0790*/  SEL R18, RZ, 0x1, !P1 ;  /* 0x00000001ff127807 */ /* 0x000fe20004800000 */
[----:B------:R2:W0:Y:S01]  /*07a0*/  @!UP1 SYNCS.EXCH.64 URZ, [UR6+0x58], UR4 ;  /* 0x00005804063f95b2 */ /* 0x0004220008000100 */
[----:B------:R-:W-:Y:S01]  /*07b0*/  LOP3.LUT R22, R22, R9, RZ, 0xc0, !PT ;  /* 0x0000000916167212 */ /* 0x000fe200078ec0ff */
[----:B------:R-:W-:Y:S01]  /*07c0*/  NOP ;  /* 0x0000000000007918 */ /* 0x000fe20000000000 */
[----:B------:R-:W-:Y:S02]  /*07d0*/  LOP3.LUT R11, R95, 0x7f, RZ, 0xc0, !PT ;  /* 0x0000007f5f0b7812 */ /* 0x000fe400078ec0ff */
[----:B------:R-:W-:Y:S01]  /*07e0*/  SEL R18, R18, 0x2, P6 ;  /* 0x0000000212127807 */ /* 0x000fe20003000000 */
[----:B--23--:R-:W-:Y:S06]  /*07f0*/  @!P2 BRA `(.L_x_3) ;  /* 0x000000000008a947 */ /* 0x00cfec0003800000 */
[----:B0---4-:R-:W-:Y:S01]  /*0800*/  UCGABAR_ARV ;  /* 0x00000000000079c7 */ /* 0x011fe20008000000 */
[----:B------:R-:W-:Y:S05]  /*0810*/  BRA `(.L_x_4) ;  /* 0x0000000000047947 */ /* 0x000fea0003800000 */
.L_x_3:
[----:B0---4-:R-:W-:Y:S01]  /*0820*/  NOP ;  /* 0x0000000000007918 */ /* 0x011fe20000000000 */
.L_x_4:
[----:B------:R-:W0:Y:S01]  /*0830*/  LDC R2, c[0x0][0x65c] ;  /* 0x00019700ff027b82 */ /* 0x000e220000000800 */
[----:B------:R-:W-:Y:S02]  /*0840*/  IMAD.U32 R8, RZ, RZ, UR8 ;  /* 0x00000008ff087e24 */ /* 0x000fe4000f8e00ff */
[----:B------:R-:W-:Y:S01]  /*0850*/  IMAD.MOV.U32 R9, RZ, RZ, RZ ;  /* 0x000000ffff097224 */ /* 0x000fe200078e00ff */
[----:B0-----:R-:W-:-:S04]  /*0860*/  ISETP.NE.AND P1, PT, R2, 0x1, PT ;  /* 0x000000010200780c */ /* 0x001fc80003f25270 */
[----:B------:R-:W-:-:S09]  /*0870*/  P2R R5, PR, RZ, 0x2 ;  /* 0x00000002ff057803 */ /* 0x000fd20000000000 */
[----:B------:R-:W0:Y:S01]  /*0880*/  @P1 LDC R17, c[0x0][0x10] ;  /* 0x00000400ff111b82 */ /* 0x000e220000000800 */
[----:B------:R-:W-:Y:S02]  /*0890*/  @P1 IMAD.MOV.U32 R5, RZ, RZ, RZ ;  /* 0x000000ffff051224 */ /* 0x000fe400078e00ff */
[----:B------:R-:W-:-:S05]  /*08a0*/  @P1 IMAD.MOV.U32 R15, RZ, RZ, RZ ;  /* 0x000000ffff0f1224 */ /* 0x000fca00078e00ff */
[----:B------:R-:W1:Y:S01]  /*08b0*/  @!P1 LDC R13, c[0x0][0xc] ;  /* 0x00000300ff0d9b82 */ /* 0x000e620000000800 */
[----:B------:R-:W-:Y:S01]  /*08c0*/  ULDC UR4, c[0x0][0xc] ;  /* 0x0000030000047ab9 */ /* 0x000fe20000000800 */
[----:B------:R-:W-:Y:S01]  /*08d0*/  ULDC UR5, c[0x0][0x10] ;  /* 0x0000040000057ab9 */ /* 0x000fe20000000800 */
[----:B------:R-:W-:Y:S01]  /*08e0*/  ULDC UR6, c[0x0][0x14] ;  /* 0x0000050000067ab9 */ /* 0x000fe20000000800 */
[----:B------:R-:W-:-:S04]  /*08f0*/  UIMAD.WIDE.U32 UR4, UR4, UR5, URZ ;  /* 0x00000005040472a5 */ /* 0x000fc8000f8e003f */
[----:B------:R-:W-:Y:S02]  /*0900*/  UIMAD.WIDE.U32 UR36, UR4, UR6, URZ ;  /* 0x00000006042472a5 */ /* 0x000fe4000f8e003f */
[----:B------:R-:W-:-:S04]  /*0910*/  UIMAD UR42, UR5, UR6, URZ ;  /* 0x00000006052a72a4 */ /* 0x000fc8000f8e023f */
[----:B------:R-:W-:Y:S01]  /*0920*/  UIADD3 UR42, UR37, UR42, URZ ;  /* 0x0000002a252a7290 */ /* 0x000fe2000fffe03f */
[----:B0-----:R-:W-:-:S04]  /*0930*/  @P1 IMAD.WIDE.U32 R16, R17, UR8, R4 ;  /* 0x0000000811101c25 */ /* 0x001fc8000f8e0004 */
[----:B------:R-:W-:Y:S02]  /*0940*/  @P1 IMAD.IADD R17, R17, 0x1, R15 ;  /* 0x0000000111111824 */ /* 0x000fe400078e020f */
[----:B-1----:R-:W-:-:S04]  /*0950*/  @!P1 IMAD.WIDE.U32 R8, R4, R13, R8 ;  /* 0x0000000d04089225 */ /* 0x002fc800078e0008 */
[----:B------:R-:W-:Y:S02]  /*0960*/  @!P1 IMAD.MOV.U32 R16, RZ, RZ, R8 ;  /* 0x000000ffff109224 */ /* 0x000fe400078e0008 */
[----:B------:R-:W-:Y:S01]  /*0970*/  @!P1 IMAD.MOV.U32 R17, RZ, RZ, R9 ;  /* 0x000000ffff119224 */ /* 0x000fe200078e0009 */
[----:B------:R-:W-:Y:S06]  /*0980*/  @!P2 BRA `(.L_x_5) ;  /* 0x00000000000ca947 */ /* 0x000fec0003800000 */
[----:B------:R-:W-:Y:S01]  /*0990*/  UCGABAR_WAIT ;  /* 0x0000000000007dc7 */ /* 0x000fe20008000000 */
[----:B------:R-:W-:Y:S01]  /*09a0*/  CCTL.IVALL ;  /* 0x00000000ff00798f */ /* 0x000fe20002000000 */
[----:B------:R-:W-:Y:S05]  /*09b0*/  BRA `(.L_x_6) ;  /* 0x0000000000047947 */ /* 0x000fea0003800000 */
.L_x_5:
[----:B------:R-:W-:Y:S06]  /*09c0*/  BAR.SYNC.DEFER_BLOCKING 0x0 ;  /* 0x0000000000007b1d */ /* 0x000fec0000010000 */
.L_x_6:
[----:B------:R-:W-:Y:S05]  /*09d0*/  @!P3 BRA `(.L_x_7) ;  /* 0x0000005c0094b947 */ /* 0x000fea0003800000 */
[----:B------:R-:W-:-:S13]  /*09e0*/  ISETP.GT.U32.AND P0, PT, R10, 0x1, PT ;  /* 0x000000010a00780c */ /* 0x000fda0003f04070 */
[----:B------:R-:W-:Y:S05]  /*09f0*/  @P0 EXIT ;  /* 0x000000000000094d */ /* 0x000fea0003800000 */
[----:B------:R-:W-:Y:S01]  /*0a00*/  ULDC.64 UR4, c[0x0][0x650] ;  /* 0x0001940000047ab9 */ /* 0x000fe20000000a00 */
[----:B------:R-:W-:Y:S01]  /*0a10*/  PRMT R0, RZ, 0x7610, R0 ;  /* 0x00007610ff007816 */ /* 0x000fe20000000000 */
[----:B------:R-:W-:Y:S01]  /*0a20*/  IMAD.MOV.U32 R103, RZ, RZ, -0x1 ;  /* 0xffffffffff677424 */ /* 0x000fe200078e00ff */
[----:B------:R-:W-:Y:S01]  /*0a30*/  ISETP.GE.U32.AND P0, PT, R16, UR4, PT ;  /* 0x0000000410007c0c */ /* 0x000fe2000bf06070 */
[----:B------:R-:W-:Y:S02]  /*0a40*/  IMAD.MOV.U32 R100, RZ, RZ, -0x1 ;  /* 0xffffffffff647424 */ /* 0x000fe400078e00ff */
[----:B------:R-:W-:Y:S01]  /*0a50*/  IMAD.MOV.U32 R101, RZ, RZ, -0x1 ;  /* 0xffffffffff657424 */ /* 0x000fe200078e00ff */
[----:B------:R-:W-:-:S13]  /*0a60*/  ISETP.GE.U32.AND.EX P0, PT, R17, UR5, PT, P0 ;  /* 0x0000000511007c0c */ /* 0x000fda000bf06100 */
[----:B------:R-:W-:Y:S05]  /*0a70*/  @P0 BRA `(.L_x_8) ;  /* 0x0000000400280947 */ /* 0x000fea0003800000 */
[----:B------:R-:W0:Y:S01]  /*0a80*/  LDC.64 R24, c[0x0][0x628] ;  /* 0x00018a00ff187b82 */ /* 0x000e220000000a00 */
[----:B------:R-:W-:Y:S02]  /*0a90*/  IMAD.MOV.U32 R8, RZ, RZ, R16 ;  /* 0x000000ffff087224 */ /* 0x000fe400078e0010 */
[----:B------:R-:W-:-:S05]  /*0aa0*/  IMAD.MOV.U32 R9, RZ, RZ, R17 ;  /* 0x000000ffff097224 */ /* 0x000fca00078e0011 */
[----:B------:R-:W1:Y:S08]  /*0ab0*/  LDC R0, c[0x0][0x630] ;  /* 0x00018c00ff007b82 */ /* 0x000e700000000800 */
[----:B------:R-:W2:Y:S01]  /*0ac0*/  LDC.64 R26, c[0x0][0x620] ;  /* 0x00018800ff1a7b82 */ /* 0x000ea20000000a00 */
[----:B0-----:R-:W-:-:S04]  /*0ad0*/  ISETP.NE.U32.AND P0, PT, R24, RZ, PT ;  /* 0x000000ff1800720c */ /* 0x001fc80003f05070 */
[----:B------:R-:W-:-:S13]  /*0ae0*/  ISETP.NE.AND.EX P0, PT, R25, RZ, PT, P0 ;  /* 0x000000ff1900720c */ /* 0x000fda0003f05300 */
[----:B-12---:R-:W-:Y:S05]  /*0af0*/  @!P0 BRA `(.L_x_9) ;  /* 0x0000000000288947 */ /* 0x006fea0003800000 */
[----:B------:R-:W0:Y:S02]  /*0b00*/  LDC R15, c[0x0][0x634] ;  /* 0x00018d00ff0f7b82 */ /* 0x000e240000000800 */
[----:B0-----:R-:W-:-:S05]  /*0b10*/  IADD3 R15, P0, R16, R15, RZ ;  /* 0x0000000f100f7210 */ /* 0x001fca0007f1e0ff */
[----:B------:R-:W-:-:S04]  /*0b20*/  IMAD.X R21, RZ, RZ, R17, P0 ;  /* 0x000000ffff157224 */ /* 0x000fc800000e0611 */
[----:B------:R-:W-:-:S04]  /*0b30*/  IMAD.WIDE.U32 R8, R21, R24, RZ ;  /* 0x0000001815087225 */ /* 0x000fc800078e00ff */
[----:B------:R-:W-:-:S04]  /*0b40*/  IMAD.WIDE.U32 R12, P0, R15, R25, R8 ;  /* 0x000000190f0c7225 */ /* 0x000fc80007800008 */
[----:B------:R-:W-:-:S04]  /*0b50*/  IMAD.WIDE.U32 R8, R15, R24, RZ ;  /* 0x000000180f087225 */ /* 0x000fc800078e00ff */
[----:B------:R-:W-:Y:S01]  /*0b60*/  IMAD.X R15, RZ, RZ, RZ, P0 ;  /* 0x000000ffff0f7224 */ /* 0x000fe200000e06ff */
[----:B------:R-:W-:Y:S01]  /*0b70*/  IADD3 RZ, P0, R9, R12, RZ ;  /* 0x0000000c09ff7210 */ /* 0x000fe20007f1e0ff */
[----:B------:R-:W-:-:S04]  /*0b80*/  IMAD.MOV.U32 R14, RZ, RZ, R13 ;  /* 0x000000ffff0e7224 */ /* 0x000fc800078e000d */
[----:B------:R-:W-:-:S08]  /*0b90*/  IMAD.WIDE.U32.X R8, R21, R25, R14, P0 ;  /* 0x0000001915087225 */ /* 0x000fd000000e040e */
.L_x_9:
[----:B------:R-:W0:Y:S01]  /*0ba0*/  LDC.64 R28, c[0x0][0x640] ;  /* 0x00019000ff1c7b82 */ /* 0x000e220000000a00 */
[--C-:B------:R-:W-:Y:S01]  /*0bb0*/  SHF.R.U64 R101, R8, R0, R9.reuse ;  /* 0x0000000008657219 */ /* 0x100fe20000001209 */
[----:B------:R-:W-:Y:S01]  /*0bc0*/  IMAD R20, R7, R20, R4 ;  /* 0x0000001407147224 */ /* 0x000fe200078e0204 */
[----:B------:R-:W-:Y:S02]  /*0bd0*/  SHF.R.U32.HI R0, RZ, R0, R9 ;  /* 0x00000000ff007219 */ /* 0x000fe40000011609 */
[----:B------:R-:W-:-:S03]  /*0be0*/  IADD3 R5, P0, RZ, -R101, RZ ;  /* 0x80000065ff057210 */ /* 0x000fc60007f1e0ff */
[----:B------:R-:W1:Y:S02]  /*0bf0*/  LDC R12, c[0x0][0x618] ;  /* 0x00018600ff0c7b82 */ /* 0x000e640000000800 */
[----:B------:R-:W-:-:S04]  /*0c00*/  IMAD.X R9, RZ, RZ, ~R0, P0 ;  /* 0x000000ffff097224 */ /* 0x000fc800000e0e00 */
[-C--:B------:R-:W-:Y:S02]  /*0c10*/  IMAD R0, R9, R26.reuse, RZ ;  /* 0x0000001a09007224 */ /* 0x080fe400078e02ff */
[----:B------:R-:W2:Y:S01]  /*0c20*/  LDC R14, c[0x0][0x608] ;  /* 0x00018200ff0e7b82 */ /* 0x000ea20000000800 */
[----:B------:R-:W-:-:S04]  /*0c30*/  IMAD.WIDE.U32 R8, R5, R26, R16 ;  /* 0x0000001a05087225 */ /* 0x000fc800078e0010 */
[----:B------:R-:W-:Y:S02]  /*0c40*/  IMAD R5, R5, R27, R0 ;  /* 0x0000001b05057224 */ /* 0x000fe400078e0200 */
[----:B------:R-:W-:Y:S01]  /*0c50*/  IMAD.MOV.U32 R27, RZ, RZ, 0x1 ;  /* 0x00000001ff1b7424 */ /* 0x000fe200078e00ff */
[----:B------:R-:W3:Y:S01]  /*0c60*/  LDC R24, c[0x0][0x658] ;  /* 0x00019600ff187b82 */ /* 0x000ee20000000800 */
[----:B------:R-:W-:Y:S01]  /*0c70*/  IMAD.IADD R5, R9, 0x1, R5 ;  /* 0x0000000109057824 */ /* 0x000fe200078e0205 */
[----:B0-----:R-:W-:Y:S01]  /*0c80*/  ISETP.NE.U32.AND P0, PT, R28, RZ, PT ;  /* 0x000000ff1c00720c */ /* 0x001fe20003f05070 */
[----:B------:R-:W-:-:S03]  /*0c90*/  IMAD.MOV.U32 R9, RZ, RZ, -0x1 ;  /* 0xffffffffff097424 */ /* 0x000fc600078e00ff */
[----:B------:R-:W-:Y:S02]  /*0ca0*/  ISETP.NE.AND.EX P0, PT, R29, RZ, PT, P0 ;  /* 0x000000ff1d00720c */ /* 0x000fe40003f05300 */
[----:B------:R-:W0:Y:S01]  /*0cb0*/  LDC R21, c[0x0][0x600] ;  /* 0x00018000ff157b82 */ /* 0x000e220000000800 */
[-CC-:B-1----:R-:W-:Y:S02]  /*0cc0*/  SHF.R.U64 R10, R8, R12.reuse, R5.reuse ;  /* 0x0000000c080a7219 */ /* 0x182fe40000001205 */
[----:B------:R-:W-:-:S05]  /*0cd0*/  SHF.R.U32.HI R5, RZ, R12, R5 ;  /* 0x0000000cff057219 */ /* 0x000fca0000011605 */
[----:B------:R-:W1:Y:S01]  /*0ce0*/  LDC R23, c[0x0][0x648] ;  /* 0x00019200ff177b82 */ /* 0x000e620000000800 */
[-CC-:B--2---:R-:W-:Y:S02]  /*0cf0*/  SHF.R.U64 R30, R10, R14.reuse, R5.reuse ;  /* 0x0000000e0a1e7219 */ /* 0x184fe40000001205 */
[----:B------:R-:W-:-:S05]  /*0d00*/  SHF.R.U32.HI R5, RZ, R14, R5 ;  /* 0x0000000eff057219 */ /* 0x000fca0000011605 */
[----:B------:R-:W2:Y:S01]  /*0d10*/  LDC R25, c[0x0][0x638] ;  /* 0x00018e00ff197b82 */ /* 0x000ea20000000800 */
[-CC-:B---3--:R-:W-:Y:S02]  /*0d20*/  SHF.R.U64 R14, R30, R24.reuse, R5.reuse ;  /* 0x000000181e0e7219 */ /* 0x188fe40000001205 */
[-C--:B------:R-:W-:Y:S02]  /*0d30*/  SHF.L.U32 R0, R9, R24.reuse, RZ ;  /* 0x0000001809007219 */ /* 0x080fe400000006ff */
[----:B------:R-:W-:Y:S01]  /*0d40*/  SHF.R.U32.HI R5, RZ, R24, R5 ;  /* 0x00000018ff057219 */ /* 0x000fe20000011605 */
[----:B------:R-:W-:Y:S01]  /*0d50*/  IMAD.MOV.U32 R4, RZ, RZ, R14 ;  /* 0x000000ffff047224 */ /* 0x000fe200078e000e */
[----:B------:R-:W-:Y:S01]  /*0d60*/  LOP3.LUT R7, RZ, R0, RZ, 0x33, !PT ;  /* 0x00000000ff077212 */ /* 0x000fe200078e33ff */
[----:B------:R-:W3:Y:S01]  /*0d70*/  LDC R26, c[0x0][0x610] ;  /* 0x00018400ff1a7b82 */ /* 0x000ee20000000800 */
[----:B------:R-:W-:Y:S05]  /*0d80*/  @!P0 BRA `(.L_x_10) ;  /* 0x0000000000288947 */ /* 0x000fea0003800000 */
[----:B------:R-:W4:Y:S02]  /*0d90*/  LDC R13, c[0x0][0x64c] ;  /* 0x00019300ff0d7b82 */ /* 0x000f240000000800 */
[----:B----4-:R-:W-:-:S05]  /*0da0*/  IADD3 R13, P0, R14, R13, RZ ;  /* 0x0000000d0e0d7210 */ /* 0x010fca0007f1e0ff */
        /* <DEDUP_REMOVED lines=8> */
.L_x_10:
[----:B-1----:R-:W-:Y:S01]  /*0e30*/  SHF.R.U64 R4, R4, R23, R5 ;  /* 0x0000001704047219 */ /* 0x002fe20000001205 */
[----:B0-----:R-:W-:Y:S01]  /*0e40*/  VIADD R5, R21, 0xffffffff ;  /* 0xffffffff15057836 */ /* 0x001fe20000000000 */
[----:B------:R-:W-:Y:S02]  /*0e50*/  SHF.L.U32 R0, R27, R24, RZ ;  /* 0x000000181b007219 */ /* 0x000fe400000006ff */
[----:B------:R-:W-:Y:S01]  /*0e60*/  LOP3.LUT R7, R30, R7, RZ, 0xc0, !PT ;  /* 0x000000071e077212 */ /* 0x000fe200078ec0ff */
[----:B------:R-:W-:Y:S01]  /*0e70*/  IMAD.MOV R8, RZ, RZ, -R4 ;  /* 0x000000ffff087224 */ /* 0x000fe200078e0a04 */
[----:B------:R-:W-:Y:S02]  /*0e80*/  SEL R3, R3, R20, !P1 ;  /* 0x0000001403037207 */ /* 0x000fe40004800000 */
[----:B------:R-:W-:Y:S01]  /*0e90*/  LOP3.LUT R5, R10, R5, RZ, 0xc0, !PT ;  /* 0x000000050a057212 */ /* 0x000fe200078ec0ff */
[----:B------:R-:W-:Y:S02]  /*0ea0*/  IMAD R4, R0, R4, R7 ;  /* 0x0000000400047224 */ /* 0x000fe400078e0207 */
[----:B--2---:R-:W-:-:S02]  /*0eb0*/  IMAD R0, R8, R25, R14 ;  /* 0x0000001908007224 */ /* 0x004fc400078e020e */
[----:B---3--:R-:W-:Y:S02]  /*0ec0*/  IMAD R3, R4, R26, R3 ;  /* 0x0000001a04037224 */ /* 0x008fe400078e0203 */
[----:B------:R-:W-:Y:S02]  /*0ed0*/  IMAD.MOV.U32 R7, RZ, RZ, 0x1 ;  /* 0x00000001ff077424 */ /* 0x000fe400078e00ff */
[----:B------:R-:W-:-:S03]  /*0ee0*/  IMAD R4, R0, R21, R5 ;  /* 0x0000001500047224 */ /* 0x000fc600078e0205 */
[----:B------:R-:W-:Y:S02]  /*0ef0*/  PRMT R0, R7, 0x7610, R0 ;  /* 0x0000761007007816 */ /* 0x000fe40000000000 */
[----:B------:R-:W-:Y:S02]  /*0f00*/  SEL R100, R4, R3, !P1 ;  /* 0x0000000304647207 */ /* 0x000fe40004800000 */
[----:B------:R-:W-:-:S07]  /*0f10*/  SEL R103, R3, R4, !P1 ;  /* 0x0000000403677207 */ /* 0x000fce0004800000 */
.L_x_8:
[----:B------:R-:W-:-:S08]  /*0f20*/  NOP ;  /* 0x0000000000007918 */ /* 0x000fd00000000000 */
[----:B------:R-:W0:Y:S02]  /*0f30*/  USETMAXREG.TRY_ALLOC.CTAPOOL UP0, 0xe8 ;  /* 0x000000e8000079c8 */ /* 0x000e240008000600 */
[----:B0-----:R-:W-:-:S13]  /*0f40*/  PLOP3.LUT P0, PT, PT, PT, UP0, 0x80, 0x0 ;  /* 0x000000000000781c */ /* 0x001fda0003f0f008 */
[----:B------:R-:W-:Y:S05]  /*0f50*/  @!P0 BRA `(.L_x_8) ;  /* 0xfffffffc00f08947 */ /* 0x000fea000383ffff */
[----:B------:R-:W-:Y:S01]  /*0f60*/  ULDC.64 UR4, c[0x0][0x598] ;  /* 0x0001660000047ab9 */ /* 0x000fe20000000a00 */
[----:B------:R-:W-:Y:S01]  /*0f70*/  ULDC.64 UR38, c[0x0][0x208] ;  /* 0x0000820000267ab9 */ /* 0x000fe20000000a00 */
[----:B------:R-:W-:-:S04]  /*0f80*/  ISETP.NE.U32.AND P0, PT, RZ, UR4, PT ;  /* 0x00000004ff007c0c */ /* 0x000fc8000bf05070 */
[----:B------:R-:W-:-:S13]  /*0f90*/  ISETP.NE.AND.EX P0, PT, RZ, UR5, PT, P0 ;  /* 0x00000005ff007c0c */ /* 0x000fda000bf05300 */
[----:B------:R-:W-:Y:S05]  /*0fa0*/  @!P0 BRA `(.L_x_11) ;  /* 0x00000000001c8947 */ /* 0x000fea0003800000 */
[----:B------:R-:W0:Y:S02]  /*0fb0*/  LDC.64 R4, c[0x0][0x598] ;  /* 0x00016600ff047b82 */ /* 0x000e240000000a00 */
[----:B0-----:R-:W2:Y:S02]  /*0fc0*/  LDG.E.64 R4, desc[UR38][R4.64] ;  /* 0x0000002604047981 */ /* 0x001ea4000c1e1b00 */
[----:B--2---:R-:W-:-:S04]  /*0fd0*/  ISETP.NE.U32.AND P0, PT, R4, RZ, PT ;  /* 0x000000ff0400720c */ /* 0x004fc80003f05070 */
[----:B------:R-:W-:-:S13]  /*0fe0*/  ISETP.NE.AND.EX P0, PT, R5, RZ, PT, P0 ;  /* 0x000000ff0500720c */ /* 0x000fda0003f05300 */
[----:B------:R-:W-:Y:S05]  /*0ff0*/  @!P0 BRA `(.L_x_11) ;  /* 0x0000000000088947 */ /* 0x000fea0003800000 */
[----:B------:R0:W5:Y:S01]  /*1000*/  LD.E R23, desc[UR38][R4.64] ;  /* 0x0000002604177980 */ /* 0x000162000c101900 */
[----:B------:R-:W-:Y:S05]  /*1010*/  BRA `(.L_x_12) ;  /* 0x0000000000247947 */ /* 0x000fea0003800000 */
.L_x_11:
[----:B------:R-:W-:Y:S02]  /*1020*/  ULDC.64 UR4, c[0x0][0x588] ;  /* 0x0001620000047ab9 */ /* 0x000fe40000000a00 */
[----:B------:R-:W-:-:S04]  /*1030*/  ISETP.NE.U32.AND P0, PT, RZ, UR4, PT ;  /* 0x00000004ff007c0c */ /* 0x000fc8000bf05070 */
[----:B------:R-:W-:-:S13]  /*1040*/  ISETP.NE.AND.EX P0, PT, RZ, UR5, PT, P0 ;  /* 0x00000005ff007c0c */ /* 0x000fda000bf05300 */
[----:B------:R-:W-:Y:S05]  /*1050*/  @!P0 BRA `(.L_x_13) ;  /* 0x00000000000c8947 */ /* 0x000fea0003800000 */
[----:B------:R-:W0:Y:S02]  /*1060*/  LDC.64 R4, c[0x0][0x588] ;  /* 0x00016200ff047b82 */ /* 0x000e240000000a00 */
[----:B0-----:R1:W5:Y:S01]  /*1070*/  LDG.E R23, desc[UR38][R4.64] ;  /* 0x0000002604177981 */ /* 0x001362000c1e1900 */
[----:B------:R-:W-:Y:S05]  /*1080*/  BRA `(.L_x_12) ;  /* 0x0000000000087947 */ /* 0x000fea0003800000 */
.L_x_13:
[----:B------:R-:W-:Y:S02]  /*1090*/  ULDC UR4, c[0x0][0x580] ;  /* 0x0001600000047ab9 */ /* 0x000fe40000000800 */
[----:B------:R-:W-:-:S07]  /*10a0*/  IMAD.U32 R23, RZ, RZ, UR4 ;  /* 0x00000004ff177e24 */ /* 0x000fce000f8e00ff */
.L_x_12:
[----:B------:R-:W-:Y:S02]  /*10b0*/  ULDC.64 UR4, c[0x0][0x5a0] ;  /* 0x0001680000047ab9 */ /* 0x000fe40000000a00 */
[----:B------:R-:W-:-:S04]  /*10c0*/  ISETP.NE.U32.AND P0, PT, RZ, UR4, PT ;  /* 0x00000004ff007c0c */ /* 0x000fc8000bf05070 */
[----:B------:R-:W-:-:S13]  /*10d0*/  ISETP.NE.AND.EX P0, PT, RZ, UR5, PT, P0 ;  /* 0x00000005ff007c0c */ /* 0x000fda000bf05300 */
[----:B------:R-:W-:Y:S05]  /*10e0*/  @!P0 BRA `(.L_x_14) ;  /* 0x00000000001c8947 */ /* 0x000fea0003800000 */
[----:B01----:R-:W0:Y:S02]  /*10f0*/  LDC.64 R4, c[0x0][0x5a0] ;  /* 0x00016800ff047b82 */ /* 0x003e240000000a00 */
[----:B0-----:R-:W2:Y:S02]  /*1100*/  LDG.E.64 R4, desc[UR38][R4.64] ;  /* 0x0000002604047981 */ /* 0x001ea4000c1e1b00 */
[----:B--2---:R-:W-:-:S04]  /*1110*/  ISETP.NE.U32.AND P0, PT, R4, RZ, PT ;  /* 0x000000ff0400720c */ /* 0x004fc80003f05070 */
[----:B------:R-:W-:-:S13]  /*1120*/  ISETP.NE.AND.EX P0, PT, R5, RZ, PT, P0 ;  /* 0x000000ff0500720c */ /* 0x000fda0003f05300 */
[----:B------:R-:W-:Y:S05]  /*1130*/  @!P0 BRA `(.L_x_14) ;  /* 0x0000000000088947 */ /* 0x000fea0003800000 */
[----:B------:R0:W5:Y:S01]  /*1140*/  LD.E R90, desc[UR38][R4.64] ;  /* 0x00000026045a7980 */ /* 0x000162000c101900 */
[----:B------:R-:W-:Y:S05]  /*1150*/  BRA `(.L_x_15) ;  /* 0x0000000000247947 */ /* 0x000fea0003800000 */
.L_x_14:
[----:B------:R-:W-:Y:S02]  /*1160*/  ULDC.64 UR4, c[0x0][0x590] ;  /* 0x0001640000047ab9 */ /* 0x000fe40000000a00 */
[----:B------:R-:W-:-:S04]  /*1170*/  ISETP.NE.U32.AND P0, PT, RZ, UR4, PT ;  /* 0x00000004ff007c0c */ /* 0x000fc8000bf05070 */
[----:B------:R-:W-:-:S13]  /*1180*/  ISETP.NE.AND.EX P0, PT, RZ, UR5, PT, P0 ;  /* 0x00000005ff007c0c */ /* 0x000fda000bf05300 */
[----:B------:R-:W-:Y:S05]  /*1190*/  @!P0 BRA `(.L_x_16) ;  /* 0x00000000000c8947 */ /* 0x000fea0003800000 */
[----:B------:R-:W2:Y:S02]  /*11a0*/  LDC.64 R90, c[0x0][0x590] ;  /* 0x00016400ff5a7b82 */ /* 0x000ea40000000a00 */
[----:B--2---:R2:W5:Y:S01]  /*11b0*/  LDG.E R90, desc[UR38][R90.64] ;  /* 0x000000265a5a7981 */ /* 0x004562000c1e1900 */
[----:B------:R-:W-:Y:S05]  /*11c0*/  BRA `(.L_x_15) ;  /* 0x0000000000087947 */ /* 0x000fea0003800000 */
.L_x_16:
[----:B------:R-:W-:Y:S02]  /*11d0*/  ULDC UR4, c[0x0][0x584] ;  /* 0x0001610000047ab9 */ /* 0x000fe40000000800 */
[----:B------:R-:W-:-:S07]  /*11e0*/  IMAD.U32 R90, RZ, RZ, UR4 ;  /* 0x00000004ff5a7e24 */ /* 0x000fce000f8e00ff */
.L_x_15:
[----:B------:R-:W-:-:S13]  /*11f0*/  LOP3.LUT P0, RZ, R0, 0xff, RZ, 0xc0, !PT ;  /* 0x000000ff00ff7812 */ /* 0x000fda000780c0ff */
[----:B------:R-:W-:Y:S05]  /*1200*/  @!P0 EXIT ;  /* 0x000000000000894d */ /* 0x000fea0003800000 */
[----:B------:R-:W3:Y:S01]  /*1210*/  LDC R93, c[0x0][0x658] ;  /* 0x00019600ff5d7b82 */ /* 0x000ee20000000800 */
[----:B------:R-:W-:Y:S01]  /*1220*/  ULDC.64 UR6, c[0x0][0x288] ;  /* 0x0000a20000067ab9 */ /* 0x000fe20000000a00 */
[----:B------:R-:W-:Y:S01]  /*1230*/  LOP3.LUT R6, R6, 0x1, RZ, 0xc0, !PT ;  /* 0x0000000106067812 */ /* 0x000fe200078ec0ff */
[----:B------:R-:W-:Y:S01]  /*1240*/  UIADD3 UR4, UR7, 0x3f, URZ ;  /* 0x0000003f07047890 */ /* 0x000fe2000fffe03f */
[----:B------:R-:W-:Y:S01]  /*1250*/  SHF.R.U32.HI R0, RZ, 0x2, R95 ;  /* 0x00000002ff007819 */ /* 0x000fe2000001165f */
[----:B------:R-:W-:Y:S01]  /*1260*/  IMAD.U32 R3, RZ, RZ, UR6 ;  /* 0x00000006ff037e24 */ /* 0x000fe2000f8e00ff */
[----:B------:R-:W-:Y:S01]  /*1270*/  SHF.R.U32.HI R11, RZ, 0x1, R11 ;  /* 0x00000001ff0b7819 */ /* 0x000fe2000001160b */
[----:B------:R-:W-:Y:S01]  /*1280*/  USHF.R.S32.HI UR5, URZ, 0x1f, UR4 ;  /* 0x0000001f3f057899 */ /* 0x000fe20008011404 */
[----:B01----:R-:W0:Y:S01]  /*1290*/  LDC.64 R4, c[0x0][0x5c8] ;  /* 0x00017200ff047b82 */ /* 0x003e220000000a00 */
[----:B------:R-:W-:Y:S01]  /*12a0*/  LOP3.LUT R94, R95, 0x3, RZ, 0xc0, !PT ;  /* 0x000000035f5e7812 */ /* 0x000fe200078ec0ff */
[----:B------:R-:W-:Y:S01]  /*12b0*/  IMAD.SHL.U32 R7, R6, 0x40, RZ ;  /* 0x0000004006077824 */ /* 0x000fe200078e00ff */
[----:B------:R-:W-:Y:S01]  /*12c0*/  LOP3.LUT R0, R0, 0x7, RZ, 0xc0, !PT ;  /* 0x0000000700007812 */ /* 0x000fe200078ec0ff */
[----:B------:R-:W-:Y:S01]  /*12d0*/  ULEA.HI UR5, UR5, UR4, URZ, 0x6 ;  /* 0x0000000405057291 */ /* 0x000fe2000f8f303f */
[----:B------:R-:W-:Y:S01]  /*12e0*/  LOP3.LUT R11, R11, 0x30, RZ, 0xc0, !PT ;  /* 0x000000300b0b7812 */ /* 0x000fe200078ec0ff */
[----:B------:R-:W-:Y:S01]  /*12f0*/  IMAD R94, R94, -0x2, R3 ;  /* 0xfffffffe5e5e7824 */ /* 0x000fe200078e0203 */
[--C-:B------:R-:W-:Y:S01]  /*1300*/  LOP3.LUT R88, R7, 0x40, R0.reuse, 0xe2, !PT ;  /* 0x0000004007587812 */ /* 0x100fe200078ee200 */
[----:B------:R-:W1:Y:S01]  /*1310*/  LDC R97, c[0x0][0x600] ;  /* 0x00018000ff617b82 */ /* 0x000e620000000800 */
[----:B------:R-:W-:Y:S01]  /*1320*/  IADD3 R3, RZ, -R11, -R0 ;  /* 0x8000000bff037210 */ /* 0x000fe20007ffe800 */
[----:B------:R-:W-:Y:S01]  /*1330*/  IMAD.MOV.U32 R0, RZ, RZ, -0x1 ;  /* 0xffffffffff007424 */ /* 0x000fe200078e00ff */
[----:B------:R-:W-:Y:S01]  /*1340*/  USHF.R.S32.HI UR43, URZ, 0x6, UR5 ;  /* 0x000000063f2b7899 */ /* 0x000fe20008011405 */
[----:B------:R-:W-:Y:S01]  /*1350*/  IMAD.MOV.U32 R8, RZ, RZ, 0x1 ;  /* 0x00000001ff087424 */ /* 0x000fe200078e00ff */
[C---:B------:R-:W-:Y:S01]  /*1360*/  LOP3.LUT R96, R95.reuse, 0x80, RZ, 0xc0, !PT ;  /* 0x000000805f607812 */ /* 0x040fe200078ec0ff */
[----:B------:R-:W-:Y:S01]  /*1370*/  IMAD R3, R6, -0x40, R3 ;  /* 0xffffffc006037824 */ /* 0x000fe200078e0203 */
[----:B------:R-:W-:Y:S01]  /*1380*/  UISETP.LT.AND UP0, UPT, UR43, 0x1, UPT ;  /* 0x000000012b00788c */ /* 0x000fe2000bf01270 */
[----:B---3--:R-:W-:Y:S01]  /*1390*/  SHF.L.U32 R0, R0, R93, RZ ;  /* 0x0000005d00007219 */ /* 0x008fe200000006ff */
[----:B------:R-:W-:Y:S01]  /*13a0*/  ULDC UR4, c[0x0][0x284] ;  /* 0x0000a10000047ab9 */ /* 0x000fe20000000800 */
[----:B------:R-:W-:Y:S01]  /*13b0*/  LOP3.LUT R88, R88, R11, RZ, 0xfc, !PT ;  /* 0x0000000b58587212 */ /* 0x000fe200078efcff */
[----:B------:R-:W-:Y:S01]  /*13c0*/  USEL UR44, UR43, 0x1, UP0 ;  /* 0x000000012b2c7887 */ /* 0x000fe20008000000 */
[----:B------:R-:W-:Y:S01]  /*13d0*/  SHF.L.U32 R93, R8, R93, RZ ;  /* 0x0000005d085d7219 */ /* 0x000fe200000006ff */
[----:B------:R-:W-:Y:S01]  /*13e0*/  IMAD.SHL.U32 R95, R95, 0x2, RZ ;  /* 0x000000025f5f7824 */ /* 0x000fe200078e00ff */
[----:B------:R-:W-:Y:S01]  /*13f0*/  LOP3.LUT R102, R18, 0x1, RZ, 0xfc, !PT ;  /* 0x0000000112667812 */ /* 0x000fe200078efcff */
[----:B------:R-:W-:Y:S01]  /*1400*/  VIADD R99, R3, UR4 ;  /* 0x0000000403637c36 */ /* 0x000fe20008000000 */
[C---:B0-----:R-:W-:Y:S01]  /*1410*/  SHF.L.U64.HI R92, R4.reuse, 0x3, R5 ;  /* 0x00000003045c7819 */ /* 0x041fe20000010205 */
[----:B--2---:R-:W-:Y:S01]  /*1420*/  IMAD.SHL.U32 R91, R4, 0x8, RZ ;  /* 0x00000008045b7824 */ /* 0x004fe200078e00ff */
[----:B------:R-:W-:Y:S01]  /*1430*/  SHF.R.U32.HI R96, RZ, 0x7, R96 ;  /* 0x00000007ff607819 */ /* 0x000fe20000011660 */
[----:B------:R-:W-:Y:S01]  /*1440*/  IMAD.MOV.U32 R89, RZ, RZ, RZ ;  /* 0x000000ffff597224 */ /* 0x000fe200078e00ff */
[----:B------:R-:W-:Y:S01]  /*1450*/  LOP3.LUT R98, RZ, R0, RZ, 0x33, !PT ;  /* 0x00000000ff627212 */ /* 0x000fe200078e33ff */
[----:B------:R-:W-:Y:S01]  /*1460*/  UIADD3 UR44, UR43, -UR44, URZ ;  /* 0x8000002c2b2c7290 */ /* 0x000fe2000fffe03f */
[----:B------:R-:W-:Y:S01]  /*1470*/  UMOV UR40, URZ ;  /* 0x0000003f00287c82 */ /* 0x000fe20008000000 */
[----:B-1----:R-:W-:Y:S01]  /*1480*/  VIADD R97, R97, 0xffffffff ;  /* 0xffffffff61617836 */ /* 0x002fe20000000000 */
[----:B------:R-:W-:-:S09]  /*1490*/  UMOV UR41, URZ ;  /* 0x0000003f00297c82 */ /* 0x000fd20008000000 */
.L_x_162:
[----:B0-----:R-:W0:Y:S01]  /*14a0*/  SHFL.IDX PT, R0, R96, RZ, 0x1f ;  /* 0x00001fff60007589 */ /* 0x001e2200000e0000 */
[----:B-1----:R-:W1:Y:S01]  /*14b0*/  S2UR UR7, SR_CgaCtaId ;  /* 0x00000000000779c3 */ /* 0x002e620000008800 */
[----:B------:R-:W-:Y:S01]  /*14c0*/  UMOV UR6, 0x400 ;  /* 0x0000040000067882 */ /* 0x000fe20000000000 */
[----:B0-----:R-:W-:Y:S01]  /*14d0*/  R2UR UR4, R0 ;  /* 0x00000000000472ca */ /* 0x001fe200000e0000 */
[----:B-1----:R-:W-:-:S12]  /*14e0*/  ULEA UR6, UR7, UR6, 0x18 ;  /* 0x0000000607067291 */ /* 0x002fd8000f8ec03f */
[----:B------:R-:W-:-:S04]  /*14f0*/  ULEA.HI UR5, UR4, UR4, URZ, 0x1 ;  /* 0x0000000404057291 */ /* 0x000fc8000f8f083f */
[----:B------:R-:W-:-:S04]  /*1500*/  ULOP3.LUT UR5, UR5, 0x7fffe, URZ, 0xc0, !UPT ;  /* 0x0007fffe05057892 */ /* 0x000fc8000f8ec03f */
[----:B------:R-:W-:-:S03]  /*1510*/  UIADD3 UR5, UR4, -UR5, URZ ;  /* 0x8000000504057290 */ /* 0x000fc6000fffe03f */
[----:B------:R-:W-:Y:S01]  /*1520*/  ULDC UR4, c[0x0][0x28c] ;  /* 0x0000a30000047ab9 */ /* 0x000fe20000000800 */
[----:B------:R-:W-:Y:S01]  /*1530*/  ULEA UR5, UR5, UR6, 0xd ;  /* 0x0000000605057291 */ /* 0x000fe2000f8e683f */
[----:B------:R-:W-:-:S03]  /*1540*/  ISETP.LT.AND P0, PT, RZ, UR4, PT ;  /* 0x00000004ff007c0c */ /* 0x000fc6000bf01270 */
[----:B------:R-:W-:-:S04]  /*1550*/  UIADD3 UR5, UR5, 0x100, URZ ;  /* 0x0000010005057890 */ /* 0x000fc8000fffe03f */
[----:B------:R-:W-:-:S04]  /*1560*/  USHF.R.U32.HI UR5, URZ, 0x4, UR5 ;  /* 0x000000043f057899 */ /* 0x000fc80008011605 */
[----:B------:R-:W-:Y:S02]  /*1570*/  ULOP3.LUT UR45, UR5, 0x3fff, URZ, 0xc0, !UPT ;  /* 0x00003fff052d7892 */ /* 0x000fe4000f8ec03f */
[----:B--2345:R-:W-:Y:S10]  /*1580*/  @P0 BRA `(.L_x_17) ;  /* 0x0000000000400947 */ /* 0x03cff40003800000 */
[----:B------:R-:W-:Y:S01]  /*1590*/  MOV R0, 0x0 ;  /* 0x0000000000007802 */ /* 0x000fe20000000f00 */
[----:B------:R-:W-:Y:S01]  /*15a0*/  ULDC.64 UR4, c[0x4][0x68] ;  /* 0x01001a0000047ab9 */ /* 0x000fe20000000a00 */
[----:B------:R-:W-:Y:S01]  /*15b0*/  ULDC.64 UR6, c[0x4][0x8] ;  /* 0x0100020000067ab9 */ /* 0x000fe20000000a00 */
[----:B------:R-:W-:Y:S01]  /*15c0*/  IMAD.U32 R4, RZ, RZ, UR4 ;  /* 0x00000004ff047e24 */ /* 0x000fe2000f8e00ff */
[----:B------:R0:W1:Y:S01]  /*15d0*/  LDC.64 R14, c[0x4][R0] ;  /* 0x01000000000e7b82 */ /* 0x0000620000000a00 */
[----:B------:R-:W-:Y:S01]  /*15e0*/  IMAD.U32 R5, RZ, RZ, UR5 ;  /* 0x00000005ff057e24 */ /* 0x000fe2000f8e00ff */
[----:B------:R-:W-:Y:S01]  /*15f0*/  ULDC.64 UR4, c[0x4][0x70] ;  /* 0x01001c0000047ab9 */ /* 0x000fe20000000a00 */
[----:B------:R-:W-:Y:S02]  /*1600*/  IMAD.U32 R10, RZ, RZ, UR6 ;  /* 0x00000006ff0a7e24 */ /* 0x000fe4000f8e00ff */
[----:B------:R-:W-:Y:S02]  /*1610*/  IMAD.U32 R6, RZ, RZ, UR4 ;  /* 0x00000004ff067e24 */ /* 0x000fe4000f8e00ff */
[----:B------:R-:W-:-:S02]  /*1620*/  IMAD.U32 R7, RZ, RZ, UR5 ;  /* 0x00000005ff077e24 */ /* 0x000fc4000f8e00ff */
[----:B------:R-:W-:Y:S02]  /*1630*/  IMAD.U32 R11, RZ, RZ, UR7 ;  /* 0x00000007ff0b7e24 */ /* 0x000fe4000f8e00ff */
[----:B------:R-:W-:Y:S02]  /*1640*/  IMAD.MOV.U32 R8, RZ, RZ, 0x1e1 ;  /* 0x000001e1ff087424 */ /* 0x000fe400078e00ff */
[----:B------:R-:W-:Y:S02]  /*1650*/  IMAD.MOV.U32 R12, RZ, RZ, 0x1 ;  /* 0x00000001ff0c7424 */ /* 0x000fe400078e00ff */
[----:B0-----:R-:W-:-:S07]  /*1660*/  IMAD.MOV.U32 R13, RZ, RZ, RZ ;  /* 0x000000ffff0d7224 */ /* 0x001fce00078e00ff */
[----:B------:R-:W-:-:S07]  /*1670*/  LEPC R20, `(.L_x_17) ;  /* 0x000000001014794e */ /* 0x000fce0000000000 */
[----:B-1---5:R-:W-:Y:S05]  /*1680*/  CALL.ABS.NOINC R14 ;  /* 0x000000000e007343 */ /* 0x022fea0003c00000 */
.L_x_17:
[----:B------:R-:W-:-:S13]  /*1690*/  ISETP.NE.AND P0, PT, R102, 0x3, PT ;  /* 0x000000036600780c */ /* 0x000fda0003f05270 */
[----:B------:R-:W-:Y:S05]  /*16a0*/  @!P0 BRA `(.L_x_18) ;  /* 0x0000000000048947 */ /* 0x000fea0003800000 */
[----:B------:R-:W-:Y:S01]  /*16b0*/  BPT.TRAP 0x1 ;  /* 0x000000040000795c */ /* 0x000fe20000300000 */
.L_x_18:
[----:B------:R-:W0:Y:S01]  /*16c0*/  S2UR UR5, SR_CgaCtaId ;  /* 0x00000000000579c3 */ /* 0x000e220000008800 */
[----:B------:R-:W-:Y:S01]  /*16d0*/  UMOV UR4, 0x400 ;  /* 0x0000040000047882 */ /* 0x000fe20000000000 */
[----:B------:R-:W-:Y:S02]  /*16e0*/  IMAD.U32 R0, RZ, RZ, UR40 ;  /* 0x00000028ff007e24 */ /* 0x000fe4000f8e00ff */
[----:B------:R-:W-:-:S03]  /*16f0*/  IMAD.U32 R3, RZ, RZ, UR41 ;  /* 0x00000029ff037e24 */ /* 0x000fc6000f8e00ff */
[----:B------:R-:W-:Y:S01]  /*1700*/  SHF.L.U32 R0, R0, 0x1f, RZ ;  /* 0x0000001f00007819 */ /* 0x000fe200000006ff */
[----:B0-----:R-:W-:-:S06]  /*1710*/  ULEA UR4, UR5, UR4, 0x18 ;  /* 0x0000000405047291 */ /* 0x001fcc000f8ec03f */
[----:B------:R-:W-:-:S04]  /*1720*/  IMAD.U32 R6, RZ, RZ, UR4 ;  /* 0x00000004ff067e24 */ /* 0x000fc8000f8e00ff */
[----:B------:R-:W-:-:S04]  /*1730*/  IMAD R3, R3, 0x8, R6 ;  /* 0x0000000803037824 */ /* 0x000fc800078e0206 */
[----:B------:R0:W1:Y:S01]  /*1740*/  SYNCS.PHASECHK.TRANS64.TRYWAIT P1, [R3+URZ], R0 ;  /* 0x00000000030075a7 */ /* 0x000062000802017f */
[----:B------:R-:W-:Y:S05]  /*1750*/  @!P0 BRA `(.L_x_19) ;  /* 0x0000000000048947 */ /* 0x000fea0003800000 */
[----:B------:R-:W-:Y:S01]  /*1760*/  BPT.TRAP 0x1 ;  /* 0x000000040000795c */ /* 0x000fe20000300000 */
.L_x_19:
[----:B------:R-:W-:-:S05]  /*1770*/  IMAD.U32 R4, RZ, RZ, UR44 ;  /* 0x0000002cff047e24 */ /* 0x000fca000f8e00ff */
[----:B------:R-:W-:Y:S01]  /*1780*/  ISETP.GE.AND P2, PT, R4, 0x1, PT ;  /* 0x000000010400780c */ /* 0x000fe20003f46270 */
[----:B-1----:R-:W-:-:S12]  /*1790*/  @P1 BRA `(.L_x_20) ;  /* 0x0000000000081947 */ /* 0x002fd80003800000 */
[----:B------:R-:W1:Y:S02]  /*17a0*/  SYNCS.PHASECHK.TRANS64.TRYWAIT P1, [R3+URZ], R0 ;  /* 0x00000000030075a7 */ /* 0x000e64000802017f */
[----:B-1----:R-:W-:Y:S05]  /*17b0*/  @!P1 BRA `(.L_x_21) ;  /* 0x0000006400e89947 */ /* 0x002fea0003800000 */
.L_x_20:
[----:B------:R-:W-:Y:S05]  /*17c0*/  WARPSYNC.ALL ;  /* 0x0000000000007948 */ /* 0x000fea0003800000 */
[----:B------:R-:W-:Y:S01]  /*17d0*/  R2UR UR4, R6 ;  /* 0x00000000060472ca */ /* 0x000fe200000e0000 */
[----:B------:R-:W-:Y:S01]  /*17e0*/  ULEA UR5, UR41, UR45, 0xa ;  /* 0x0000002d29057291 */ /* 0x000fe2000f8e503f */
[----:B------:R-:W-:Y:S01]  /*17f0*/  WARPGROUP.ARRIVE ;  /* 0x00000000000079c5 */ /* 0x000fe20000000000 */
[----:B------:R-:W-:Y:S01]  /*1800*/  UMOV UR9, 0x40000040 ;  /* 0x4000004000097882 */ /* 0x000fe20000000000 */
[----:B------:R-:W-:-:S04]  /*1810*/  UMOV UR11, 0x40000040 ;  /* 0x40000040000b7882 */ /* 0x000fc80000000000 */
[----:B------:R-:W-:-:S05]  /*1820*/  UMOV UR8, UR5 ;  /* 0x0000000500087c82 */ /* 0x000fca0008000000 */
[----:B------:R-:W-:-:S04]  /*1830*/  UIADD3 UR4, UR4, 0x10100, URZ ;  /* 0x0001010004047890 */ /* 0x000fc8000fffe03f */
[----:B------:R-:W-:-:S04]  /*1840*/  USHF.R.U32.HI UR4, URZ, 0x4, UR4 ;  /* 0x000000043f047899 */ /* 0x000fc80008011604 */
[----:B------:R-:W-:-:S04]  /*1850*/  ULOP3.LUT UR4, UR4, 0x3fff, URZ, 0xc0, !UPT ;  /* 0x00003fff04047892 */ /* 0x000fc8000f8ec03f */
[----:B------:R-:W-:-:S04]  /*1860*/  ULOP3.LUT UR4, UR4, 0x10000, URZ, 0xfc, !UPT ;  /* 0x0001000004047892 */ /* 0x000fc8000f8efc3f */
[----:B------:R-:W-:-:S07]  /*1870*/  ULEA UR6, UR41, UR4, 0xa ;  /* 0x0000000429067291 */ /* 0x000fce000f8e503f */
[----:B------:R-:W-:Y:S02]  /*1880*/  UMOV UR10, UR6 ;  /* 0x00000006000a7c82 */ /* 0x000fe40008000000 */
[----:B------:R-:W-:Y:S01]  /*1890*/  HGMMA.64x128x16.F32 R24, gdesc[UR8].tnspA, RZ, !UPT, gsb0 ;  /* 0x21e00000081879f0 */ /* 0x000fe2000c0008ff */
[----:B------:R-:W-:Y:S02]  /*18a0*/  UIADD3 UR8, UR5, 0x80, URZ ;  /* 0x0000008005087890 */ /* 0x000fe4000fffe03f */
[----:B------:R-:W-:Y:S01]  /*18b0*/  UIADD3 UR10, UR6, 0x2, URZ ;  /* 0x00000002060a7890 */ /* 0x000fe2000fffe03f */
[----:B------:R-:W-:Y:S01]  /*18c0*/  UMOV UR9, 0x40000040 ;  /* 0x4000004000097882 */ /* 0x000fe20000000000 */
[----:B------:R-:W-:Y:S01]  /*18d0*/  UMOV UR11, 0x40000040 ;  /* 0x40000040000b7882 */ /* 0x000fe20000000000 */
[----:B------:R-:W-:Y:S02]  /*18e0*/  WARPGROUP.DEPBAR.LE gsb0, 0x0 ;  /* 0x00008000000079c5 */ /* 0x000fe40000010000 */
[----:B------:R-:W-:-:S06]  /*18f0*/  WARPGROUP.ARRIVE ;  /* 0x00000000000079c5 */ /* 0x000fcc0000000000 */
[----:B------:R-:W-:Y:S01]  /*1900*/  HGMMA.64x128x16.F32 R24, gdesc[UR8].tnspA, R24, gsb0 ;  /* 0x21e00000081879f0 */ /* 0x000fe20008000818 */
        /* <DEDUP_REMOVED lines=13> */
[----:B------:R-:W-:Y:S03]  /*19e0*/  HGMMA.64x128x16.F32 R24, gdesc[UR8].tnspA, R24, gsb0 ;  /* 0x21e00000081879f0 */ /* 0x000fe60008000818 */
[----:B------:R-:W-:Y:S02]  /*19f0*/  WARPGROUP.DEPBAR.LE gsb0, 0x0 ;  /* 0x00008000000079c5 */ /* 0x000fe40000010000 */
[----:B------:R-:W-:Y:S05]  /*1a00*/  @!P2 BRA `(.L_x_22) ;  /* 0x000000040028a947 */ /* 0x000fea0003800000 */
[----:B------:R-:W-:Y:S01]  /*1a10*/  UIADD3 UR5, UR41, 0x1, URZ ;  /* 0x0000000129057890 */ /* 0x000fe2000fffe03f */
[----:B01----:R-:W-:Y:S02]  /*1a20*/  IMAD.U32 R0, RZ, RZ, UR44 ;  /* 0x0000002cff007e24 */ /* 0x003fe4000f8e00ff */
[----:B------:R-:W-:Y:S01]  /*1a30*/  IMAD.U32 R3, RZ, RZ, UR41 ;  /* 0x00000029ff037e24 */ /* 0x000fe2000f8e00ff */
[----:B------:R-:W-:-:S04]  /*1a40*/  UISETP.NE.AND UP0, UPT, UR5, 0x4, UPT ;  /* 0x000000040500788c */ /* 0x000fc8000bf05270 */
[----:B------:R-:W-:Y:S02]  /*1a50*/  USEL UR6, URZ, 0x1, UP0 ;  /* 0x000000013f067887 */ /* 0x000fe40008000000 */
[----:B------:R-:W-:Y:S02]  /*1a60*/  USEL UR5, UR5, URZ, UP0 ;  /* 0x0000003f05057287 */ /* 0x000fe40008000000 */
[----:B------:R-:W-:-:S06]  /*1a70*/  ULOP3.LUT UR6, UR40, UR6, URZ, 0x3c, !UPT ;  /* 0x0000000628067292 */ /* 0x000fcc000f8e3c3f */
[----:B------:R-:W-:-:S07]  /*1a80*/  IMAD.U32 R7, RZ, RZ, UR6 ;  /* 0x00000006ff077e24 */ /* 0x000fce000f8e00ff */
.L_x_29:
[----:B------:R-:W-:Y:S05]  /*1a90*/  @!P0 BRA `(.L_x_23) ;  /* 0x0000000000048947 */ /* 0x000fea0003800000 */
[----:B------:R-:W-:Y:S01]  /*1aa0*/  BPT.TRAP 0x1 ;  /* 0x000000040000795c */ /* 0x000fe20000300000 */
.L_x_23:
[----:B------:R-:W0:Y:S01]  /*1ab0*/  S2UR UR7, SR_CgaCtaId ;  /* 0x00000000000779c3 */ /* 0x000e220000008800 */
[----:B------:R-:W-:Y:S01]  /*1ac0*/  UMOV UR6, 0x400 ;  /* 0x0000040000067882 */ /* 0x000fe20000000000 */
[----:B------:R-:W-:Y:S01]  /*1ad0*/  IMAD.U32 R5, RZ, RZ, UR5 ;  /* 0x00000005ff057e24 */ /* 0x000fe2000f8e00ff */
[----:B------:R-:W-:Y:S01]  /*1ae0*/  SHF.L.U32 R4, R7, 0x1f, RZ ;  /* 0x0000001f07047819 */ /* 0x000fe200000006ff */
[----:B0-----:R-:W-:-:S06]  /*1af0*/  ULEA UR6, UR7, UR6, 0x18 ;  /* 0x0000000607067291 */ /* 0x001fcc000f8ec03f */
[----:B------:R-:W-:-:S04]  /*1b00*/  IMAD.U32 R6, RZ, RZ, UR6 ;  /* 0x00000006ff067e24 */ /* 0x000fc8000f8e00ff */
[----:B------:R-:W-:-:S04]  /*1b10*/  IMAD R5, R5, 0x8, R6 ;  /* 0x0000000805057824 */ /* 0x000fc800078e0206 */
[----:B------:R0:W1:Y:S01]  /*1b20*/  SYNCS.PHASECHK.TRANS64.TRYWAIT P1, [R5+URZ], R4 ;  /* 0x00000004050075a7 */ /* 0x000062000802017f */
[----:B------:R-:W-:Y:S05]  /*1b30*/  @!P0 BRA `(.L_x_24) ;  /* 0x0000000000048947 */ /* 0x000fea0003800000 */
[----:B------:R-:W-:Y:S01]  /*1b40*/  BPT.TRAP 0x1 ;  /* 0x000000040000795c */ /* 0x000fe20000300000 */
.L_x_24:
[----:B-1----:R-:W-:Y:S05]  /*1b50*/  @P1 BRA `(.L_x_25) ;  /* 0x0000000000081947 */ /* 0x002fea0003800000 */
[----:B------:R-:W1:Y:S02]  /*1b60*/  SYNCS.PHASECHK.TRANS64.TRYWAIT P1, [R5+URZ], R4 ;  /* 0x00000004050075a7 */ /* 0x000e64000802017f */
[----:B-1----:R-:W-:Y:S05]  /*1b70*/  @!P1 BRA `(.L_x_26) ;  /* 0x00000064000c9947 */ /* 0x002fea0003800000 */
.L_x_25:
[----:B------:R-:W-:Y:S01]  /*1b80*/  ULEA UR6, UR5, UR45, 0xa ;  /* 0x0000002d05067291 */ /* 0x000fe2000f8e503f */
[----:B------:R-:W-:Y:S01]  /*1b90*/  WARPGROUP.ARRIVE ;  /* 0x00000000000079c5 */ /* 0x000fe20000000000 */
[----:B------:R-:W-:Y:S01]  /*1ba0*/  ULEA UR7, UR5, UR4, 0xa ;  /* 0x0000000405077291 */ /* 0x000fe2000f8e503f */
[----:B------:R-:W-:Y:S01]  /*1bb0*/  UMOV UR9, 0x40000040 ;  /* 0x4000004000097882 */ /* 0x000fe20000000000 */
[----:B------:R-:W-:-:S03]  /*1bc0*/  UMOV UR11, 0x40000040 ;  /* 0x40000040000b7882 */ /* 0x000fc60000000000 */
[----:B------:R-:W-:Y:S02]  /*1bd0*/  UMOV UR8, UR6 ;  /* 0x0000000600087c82 */ /* 0x000fe40008000000 */
[----:B------:R-:W-:Y:S02]  /*1be0*/  UMOV UR10, UR7 ;  /* 0x00000007000a7c82 */ /* 0x000fe40008000000 */
[----:B------:R-:W-:Y:S01]  /*1bf0*/  HGMMA.64x128x16.F32 R24, gdesc[UR8].tnspA, R24, gsb0 ;  /* 0x21e00000081879f0 */ /* 0x000fe20008000818 */
[----:B------:R-:W-:Y:S02]  /*1c00*/  UIADD3 UR8, UR6, 0x80, URZ ;  /* 0x0000008006087890 */ /* 0x000fe4000fffe03f */
[----:B------:R-:W-:Y:S01]  /*1c10*/  UIADD3 UR10, UR7, 0x2, URZ ;  /* 0x00000002070a7890 */ /* 0x000fe2000fffe03f */
[----:B------:R-:W-:Y:S01]  /*1c20*/  UMOV UR9, 0x40000040 ;  /* 0x4000004000097882 */ /* 0x000fe20000000000 */
[----:B------:R-:W-:Y:S01]  /*1c30*/  UMOV UR11, 0x40000040 ;  /* 0x40000040000b7882 */ /* 0x000fe20000000000 */
[----:B------:R-:W-:-:S02]  /*1c40*/  WARPGROUP.DEPBAR.LE gsb0, 0x0 ;  /* 0x00008000000079c5 */ /* 0x000fc40000010000 */
        /* <DEDUP_REMOVED lines=18> */
[----:B------:R-:W-:Y:S01]  /*1d70*/  BPT.TRAP 0x1 ;  /* 0x000000040000795c */ /* 0x000fe20000300000 */
.L_x_27:
[----:B------:R-:W-:-:S13]  /*1d80*/  ISETP.NE.AND P1, PT, R22, RZ, PT ;  /* 0x000000ff1600720c */ /* 0x000fda0003f25270 */
[----:B01----:R-:W-:-:S04]  /*1d90*/  @P1 IMAD R4, R3, 0x8, R6 ;  /* 0x0000000803041824 */ /* 0x003fc800078e0206 */
[----:B------:R-:W-:-:S05]  /*1da0*/  @P1 VIADD R4, R4, 0x20 ;  /* 0x0000002004041836 */ /* 0x000fca0000000000 */
[----:B------:R-:W-:-:S04]  /*1db0*/  @P1 PRMT R4, R19, 0x654, R4 ;  /* 0x0000065413041816 */ /* 0x000fc80000000004 */
[----:B------:R0:W-:Y:S01]  /*1dc0*/  @P1 SYNCS.ARRIVE.TRANS64.RED.A1T0 RZ, [R4+URZ], RZ ;  /* 0x000000ff04ff19a7 */ /* 0x0001e2000810043f */
[----:B------:R-:W-:-:S13]  /*1dd0*/  ISETP.GT.U32.AND P1, PT, R18, 0x1, PT ;  /* 0x000000011200780c */ /* 0x000fda0003f24070 */
[----:B0-----:R-:W-:Y:S05]  /*1de0*/  @P1 BRA `(.L_x_28) ;  /* 0x0000000000041947 */ /* 0x001fea0003800000 */
[----:B------:R-:W-:Y:S01]  /*1df0*/  BPT.TRAP 0x1 ;  /* 0x000000040000795c */ /* 0x000fe20000300000 */
.L_x_28:
[----:B------:R-:W-:Y:S01]  /*1e00*/  UIADD3 UR5, UR5, 0x1, URZ ;  /* 0x0000000105057890 */ /* 0x000fe2000fffe03f */
[C---:B------:R-:W-:Y:S01]  /*1e10*/  ISETP.GT.AND P2, PT, R0.reuse, 0x1, PT ;  /* 0x000000010000780c */ /* 0x040fe20003f44270 */
[----:B------:R-:W-:Y:S02]  /*1e20*/  VIADD R3, R3, 0x1 ;  /* 0x0000000103037836 */ /* 0x000fe40000000000 */
[----:B------:R-:W-:Y:S01]  /*1e30*/  UISETP.NE.AND UP0, UPT, UR5, 0x4, UPT ;  /* 0x000000040500788c */ /* 0x000fe2000bf05270 */
[----:B------:R-:W-:Y:S02]  /*1e40*/  VIADD R0, R0, 0xffffffff ;  /* 0xffffffff00007836 */ /* 0x000fe40000000000 */
[C---:B------:R-:W-:Y:S01]  /*1e50*/  ISETP.NE.AND P1, PT, R3.reuse, 0x4, PT ;  /* 0x000000040300780c */ /* 0x040fe20003f25270 */
[----:B------:R-:W-:Y:S02]  /*1e60*/  USEL UR6, URZ, 0x1, UP0 ;  /* 0x000000013f067887 */ /* 0x000fe40008000000 */
[----:B------:R-:W-:Y:S01]  /*1e70*/  USEL UR5, UR5, URZ, UP0 ;  /* 0x0000003f05057287 */ /* 0x000fe20008000000 */
[----:B------:R-:W-:-:S03]  /*1e80*/  SEL R3, R3, RZ, P1 ;  /* 0x000000ff03037207 */ /* 0x000fc60000800000 */
[----:B------:R-:W-:Y:S01]  /*1e90*/  LOP3.LUT R7, R7, UR6, RZ, 0x3c, !PT ;  /* 0x0000000607077c12 */ /* 0x000fe2000f8e3cff */
[----:B------:R-:W-:Y:S07]  /*1ea0*/  @P2 BRA `(.L_x_29) ;  /* 0xfffffff800f82947 */ /* 0x000fee000383ffff */
.L_x_22:
[----:B01----:R-:W0:Y:S02]  /*1eb0*/  LDC R0, c[0x0][0x28c] ;  /* 0x0000a300ff007b82 */ /* 0x003e240000000800 */
[----:B0-----:R-:W-:-:S13]  /*1ec0*/  ISETP.GE.AND P1, PT, R0, 0x1, PT ;  /* 0x000000010000780c */ /* 0x001fda0003f26270 */
[----:B------:R-:W-:Y:S05]  /*1ed0*/  @!P1 BRA `(.L_x_30) ;  /* 0x0000000000389947 */ /* 0x000fea0003800000 */
[----:B------:R-:W-:Y:S05]  /*1ee0*/  @!P0 BRA `(.L_x_31) ;  /* 0x0000000000048947 */ /* 0x000fea0003800000 */
[----:B------:R-:W-:Y:S01]  /*1ef0*/  BPT.TRAP 0x1 ;  /* 0x000000040000795c */ /* 0x000fe20000300000 */
.L_x_31:
[----:B------:R-:W-:-:S13]  /*1f00*/  ISETP.NE.AND P0, PT, R22, RZ, PT ;  /* 0x000000ff1600720c */ /* 0x000fda0003f05270 */
[----:B------:R-:W-:-:S05]  /*1f10*/  VOTEU.ANY UP0, P0 ;  /* 0x00000000003f7886 */ /* 0x000fca0000000100 */
[----:B------:R-:W-:-:S06]  /*1f20*/  @UP0 UIADD3 UR4, UR44, UR41, URZ ;  /* 0x000000292c040290 */ /* 0x000fcc000fffe03f */
[----:B------:R-:W-:-:S04]  /*1f30*/  IMAD.U32 R0, RZ, RZ, UR4 ;  /* 0x00000004ff007e24 */ /* 0x000fc8000f8e00ff */
[----:B------:R-:W-:-:S05]  /*1f40*/  @P0 IMAD.SHL.U32 R0, R0, 0x8, RZ ;  /* 0x0000000800000824 */ /* 0x000fca00078e00ff */
[----:B------:R-:W-:-:S04]  /*1f50*/  @P0 LOP3.LUT R0, R0, 0x18, RZ, 0xc0, !PT ;  /* 0x0000001800000812 */ /* 0x000fc800078ec0ff */
[----:B------:R-:W-:-:S04]  /*1f60*/  @P0 IADD3 R0, R6, 0x20, R0 ;  /* 0x0000002006000810 */ /* 0x000fc80007ffe000 */
[----:B------:R-:W-:-:S04]  /*1f70*/  @P0 PRMT R0, R19, 0x654, R0 ;  /* 0x0000065413000816 */ /* 0x000fc80000000000 */
[----:B------:R0:W-:Y:S01]  /*1f80*/  @P0 SYNCS.ARRIVE.TRANS64.RED.A1T0 RZ, [R0+URZ], RZ ;  /* 0x000000ff00ff09a7 */ /* 0x0001e2000810043f */
[----:B------:R-:W-:-:S13]  /*1f90*/  ISETP.GT.U32.AND P0, PT, R18, 0x1, PT ;  /* 0x000000011200780c */ /* 0x000fda0003f04070 */
[----:B0-----:R-:W-:Y:S05]  /*1fa0*/  @P0 BRA `(.L_x_30) ;  /* 0x0000000000040947 */ /* 0x001fea0003800000 */
[----:B------:R-:W-:Y:S01]  /*1fb0*/  BPT.TRAP 0x1 ;  /* 0x000000040000795c */ /* 0x000fe20000300000 */
.L_x_30:
[----:B------:R-:W-:Y:S01]  /*1fc0*/  IMAD.SHL.U32 R100, R100, 0x80, RZ ;  /* 0x0000008064647824 */ /* 0x000fe200078e00ff */
[----:B------:R-:W-:Y:S01]  /*1fd0*/  ULDC UR6, c[0x0][0x288] ;  /* 0x0000a20000067ab9 */ /* 0x000fe20000000800 */
[----:B------:R-:W-:Y:S01]  /*1fe0*/  SHF.R.S32.HI R11, RZ, 0x1f, R101 ;  /* 0x0000001fff0b7819 */ /* 0x000fe20000011465 */
[C---:B------:R-:W-:Y:S01]  /*1ff0*/  IMAD.SHL.U32 R6, R103.reuse, 0x80, RZ ;  /* 0x0000008067067824 */ /* 0x040fe200078e00ff */
[----:B------:R-:W-:Y:S01]  /*2000*/  ULDC.64 UR4, c[0x0][0x5d0] ;  /* 0x0001740000047ab9 */ /* 0x000fe20000000a00 */
[C---:B------:R-:W-:Y:S01]  /*2010*/  LOP3.LUT R8, R100.reuse, 0x6, R95, 0xf8, !PT ;  /* 0x0000000664087812 */ /* 0x040fe200078ef85f */
[----:B------:R-:W-:Y:S01]  /*2020*/  IMAD.WIDE R104, R103, 0x80, R88 ;  /* 0x0000008067687825 */ /* 0x000fe200078e0258 */
[----:B------:R-:W-:Y:S01]  /*2030*/  ISETP.GE.AND P0, PT, R100, UR6, PT ;  /* 0x0000000664007c0c */ /* 0x000fe2000bf06270 */
[----:B------:R-:W-:Y:S01]  /*2040*/  ULDC UR6, c[0x0][0x284] ;  /* 0x0000a10000067ab9 */ /* 0x000fe20000000800 */
[----:B------:R-:W-:Y:S01]  /*2050*/  SHF.R.S32.HI R9, RZ, 0x1f, R8 ;  /* 0x0000001fff097819 */ /* 0x000fe20000011408 */
[----:B------:R-:W-:Y:S01]  /*2060*/  IMAD R0, R11, UR4, RZ ;  /* 0x000000040b007c24 */ /* 0x000fe2000f8e02ff */
[----:B------:R-:W-:-:S03]  /*2070*/  ISETP.GE.OR P0, PT, R6, UR6, P0 ;  /* 0x0000000606007c0c */ /* 0x000fc60008706670 */
[C---:B------:R-:W-:Y:S02]  /*2080*/  IMAD R3, R101.reuse, UR5, R0 ;  /* 0x0000000565037c24 */ /* 0x040fe4000f8e0200 */
[----:B------:R-:W-:Y:S01]  /*2090*/  IMAD.WIDE.U32 R4, R101, UR4, R8 ;  /* 0x0000000465047c25 */ /* 0x000fe2000f8e0008 */
[----:B------:R-:W-:-:S03]  /*20a0*/  ULDC.64 UR4, c[0x0][0x5c8] ;  /* 0x0001720000047ab9 */ /* 0x000fc60000000a00 */
[----:B------:R-:W-:Y:S02]  /*20b0*/  IMAD R7, R105, UR4, RZ ;  /* 0x0000000469077c24 */ /* 0x000fe4000f8e02ff */
[----:B------:R-:W-:Y:S02]  /*20c0*/  IMAD.IADD R5, R5, 0x1, R3 ;  /* 0x0000000105057824 */ /* 0x000fe400078e0203 */
[C---:B------:R-:W-:Y:S02]  /*20d0*/  IMAD R7, R104.reuse, UR5, R7 ;  /* 0x0000000568077c24 */ /* 0x040fe4000f8e0207 */
[----:B------:R-:W-:-:S04]  /*20e0*/  IMAD.WIDE.U32 R106, R104, UR4, R4 ;  /* 0x00000004686a7c25 */ /* 0x000fc8000f8e0004 */
[----:B------:R-:W-:Y:S01]  /*20f0*/  IMAD.MOV.U32 R0, RZ, RZ, -0x1 ;  /* 0xffffffffff007424 */ /* 0x000fe200078e00ff */
[----:B------:R-:W-:Y:S06]  /*2100*/  @P0 BRA `(.L_x_32) ;  /* 0x00000040001c0947 */ /* 0x000fec0003800000 */
[----:B-----5:R-:W-:Y:S01]  /*2110*/  FSETP.NEU.AND P0, PT, R90, RZ, PT ;  /* 0x000000ff5a00720b */ /* 0x020fe20003f0d000 */
[----:B------:R-:W-:Y:S01]  /*2120*/  IMAD.IADD R4, R94, 0x1, -R100 ;  /* 0x000000015e047824 */ /* 0x000fe200078e0a64 */
[----:B------:R-:W-:Y:S01]  /*2130*/  BSSY B0, `(.L_x_32) ;  /* 0x0000404000007945 */ /* 0x000fe20003800000 */
[----:B------:R-:W-:Y:S02]  /*2140*/  IMAD.IADD R3, R99, 0x1, -R6 ;  /* 0x0000000163037824 */ /* 0x000fe400078e0a06 */
[----:B------:R-:W-:Y:S01]  /*2150*/  IMAD.IADD R103, R107, 0x1, R7 ;  /* 0x000000016b677824 */ /* 0x000fe200078e0207 */
[----:B------:R-:W-:-:S04]  /*2160*/  ISETP.GT.AND P2, PT, R4, RZ, PT ;  /* 0x000000ff0400720c */ /* 0x000fc80003f44270 */
[----:B------:R-:W-:-:S03]  /*2170*/  ISETP.GT.AND P1, PT, R3, RZ, P2 ;  /* 0x000000ff0300720c */ /* 0x000fc60001724270 */
[----:B------:R-:W-:Y:S10]  /*2180*/  @!P0 BRA `(.L_x_33) ;  /* 0x0000002c00288947 */ /* 0x000ff40003800000 */
[----:B------:R-:W0:Y:S01]  /*2190*/  LDC.64 R110, c[0x0][0x5b8] ;  /* 0x00016e00ff6e7b82 */ /* 0x000e220000000a00 */
[----:B------:R-:W-:-:S07]  /*21a0*/  ULDC.64 UR4, c[0x0][0x5c0] ;  /* 0x0001700000047ab9 */ /* 0x000fce0000000a00 */
[----:B------:R-:W1:Y:S08]  /*21b0*/  LDC.64 R112, c[0x0][0x5b0] ;  /* 0x00016c00ff707b82 */ /* 0x000e700000000a00 */
[----:B------:R-:W2:Y:S01]  /*21c0*/  LDC.64 R114, c[0x0][0x5a8] ;  /* 0x00016a00ff727b82 */ /* 0x000ea20000000a00 */
[-C--:B0-----:R-:W-:Y:S02]  /*21d0*/  IMAD R6, R11, R110.reuse, RZ ;  /* 0x0000006e0b067224 */ /* 0x081fe400078e02ff */
[----:B------:R-:W-:-:S04]  /*21e0*/  IMAD.WIDE.U32 R108, R101, R110, R8 ;  /* 0x0000006e656c7225 */ /* 0x000fc800078e0008 */
[----:B------:R-:W-:Y:S02]  /*21f0*/  IMAD R107, R101, R111, R6 ;  /* 0x0000006f656b7224 */ /* 0x000fe400078e0206 */
[-C--:B-1----:R-:W-:Y:S02]  /*2200*/  IMAD R5, R105, R112.reuse, RZ ;  /* 0x0000007069057224 */ /* 0x082fe400078e02ff */
[----:B------:R-:W-:Y:S02]  /*2210*/  IMAD.IADD R13, R109, 0x1, R107 ;  /* 0x000000016d0d7824 */ /* 0x000fe400078e026b */
[----:B------:R-:W-:Y:S02]  /*2220*/  IMAD.MOV.U32 R12, RZ, RZ, R108 ;  /* 0x000000ffff0c7224 */ /* 0x000fe400078e006c */
[C---:B------:R-:W-:Y:S02]  /*2230*/  IMAD R111, R104.reuse, R113, R5 ;  /* 0x00000071686f7224 */ /* 0x040fe400078e0205 */
[----:B------:R-:W-:-:S04]  /*2240*/  IMAD.WIDE.U32 R6, R104, R112, R12 ;  /* 0x0000007068067225 */ /* 0x000fc800078e000c */
[----:B------:R-:W-:Y:S01]  /*2250*/  IMAD.IADD R5, R7, 0x1, R111 ;  /* 0x0000000107057824 */ /* 0x000fe200078e026f */
[----:B--2---:R-:W-:-:S04]  /*2260*/  LEA R14, P0, R6, R114, 0x1 ;  /* 0x00000072060e7211 */ /* 0x004fc800078008ff */
[----:B------:R-:W-:-:S05]  /*2270*/  LEA.HI.X R15, R6, R115, R5, 0x1, P0 ;  /* 0x00000073060f7211 */ /* 0x000fca00000f0c05 */
[----:B------:R0:W2:Y:S01]  /*2280*/  @P1 LDG.E.LTC128B.U16 R5, desc[UR38][R14.64] ;  /* 0x000000260e051981 */ /* 0x0000a2000c1e1520 */
[----:B------:R-:W-:Y:S01]  /*2290*/  LEA R10, P0, R106, UR4, 0x1 ;  /* 0x000000046a0a7c11 */ /* 0x000fe2000f8008ff */
[----:B------:R-:W-:Y:S01]  /*22a0*/  IMAD.WIDE.U32 R6, R104, R112, R8 ;  /* 0x0000007068067225 */ /* 0x000fe200078e0008 */
[----:B------:R-:W-:Y:S03]  /*22b0*/  BSSY B1, `(.L_x_34) ;  /* 0x0000012000017945 */ /* 0x000fe60003800000 */
[----:B------:R-:W-:Y:S02]  /*22c0*/  IMAD.IADD R7, R111, 0x1, R7 ;  /* 0x000000016f077824 */ /* 0x000fe400078e0207 */
[----:B------:R-:W-:Y:S01]  /*22d0*/  IMAD.WIDE.U32 R20, R101, R110, R6 ;  /* 0x0000006e65147225 */ /* 0x000fe200078e0006 */
[----:B0-----:R-:W-:-:S03]  /*22e0*/  SHF.L.U64.HI R15, R112, 0x3, R113 ;  /* 0x00000003700f7819 */ /* 0x001fc60000010271 */
[----:B------:R-:W-:Y:S01]  /*22f0*/  IMAD.IADD R7, R107, 0x1, R21 ;  /* 0x000000016b077824 */ /* 0x000fe200078e0215 */
[----:B------:R-:W-:Y:S01]  /*2300*/  LEA R6, P4, R20, R114, 0x1 ;  /* 0x0000007214067211 */ /* 0x000fe200078808ff */
[----:B------:R-:W-:-:S03]  /*2310*/  IMAD.SHL.U32 R14, R112, 0x8, RZ ;  /* 0x00000008700e7824 */ /* 0x000fc600078e00ff */
[----:B------:R-:W-:Y:S01]  /*2320*/  LEA.HI.X R7, R20, R115, R7, 0x1, P4 ;  /* 0x0000007314077211 */ /* 0x000fe200020f0c07 */
[----:B--2---:R-:W-:-:S05]  /*2330*/  HADD2.F32 R11, -RZ, R5.H0_H0 ;  /* 0x20000005ff0b7230 */ /* 0x004fca0000004100 */
[----:B------:R-:W-:-:S04]  /*2340*/  FMUL R11, R11, R90 ;  /* 0x0000005a0b0b7220 */ /* 0x000fc80000400000 */
[----:B------:R-:W-:Y:S01]  /*2350*/  FFMA R24, R24, R23, R11 ;  /* 0x0000001718187223 */ /* 0x000fe2000000000b */
[----:B------:R-:W-:Y:S02]  /*2360*/  LEA.HI.X R11, R106, UR5, R103, 0x1, P0 ;  /* 0x000000056a0b7c11 */ /* 0x000fe400080f0c67 */
[----:B------:R-:W-:Y:S02]  /*2370*/  ISETP.GT.AND P0, PT, R4, 0x1, PT ;  /* 0x000000010400780c */ /* 0x000fe40003f04270 */
[----:B------:R-:W-:Y:S02]  /*2380*/  F2FP.F16.F32.PACK_AB R24, RZ, R24 ;  /* 0x00000018ff18723e */ /* 0x000fe400000000ff */
[----:B------:R-:W-:-:S03]  /*2390*/  ISETP.GT.AND P3, PT, R3, RZ, P0 ;  /* 0x000000ff0300720c */ /* 0x000fc60000764270 */
[----:B------:R0:W-:Y:S10]  /*23a0*/  @P1 STG.E.U16 desc[UR38][R10.64], R24 ;  /* 0x000000180a001986 */ /* 0x0001f4000c101526 */
[----:B------:R-:W-:Y:S05]  /*23b0*/  @!P3 BRA `(.L_x_35) ;  /* 0x000000000004b947 */ /* 0x000fea0003800000 */
[----:B------:R1:W5:Y:S02]  /*23c0*/  LDG.E.LTC128B.U16 R5, desc[UR38][R6.64+0x2] ;  /* 0x0000022606057981 */ /* 0x000364000c1e1520 */
.L_x_35:
[----:B------:R-:W-:Y:S05]  /*23d0*/  BSYNC B1 ;  /* 0x0000000000017941 */ /* 0x000fea0003800000 */
.L_x_34:
[----:B-----5:R-:W-:Y:S01]  /*23e0*/  HADD2.F32 R103, -RZ, R5.H0_H0 ;  /* 0x20000005ff677230 */ /* 0x020fe20000004100 */
[----:B------:R-:W-:Y:S01]  /*23f0*/  ISETP.GT.AND P2, PT, R3, 0x8, P2 ;  /* 0x000000080300780c */ /* 0x000fe20001744270 */
[----:B------:R-:W-:Y:S01]  /*2400*/  IMAD.WIDE.U32 R20, R104, R112, R14 ;  /* 0x0000007068147225 */ /* 0x000fe200078e000e */
[----:B0-----:R-:W-:-:S03]  /*2410*/  PRMT R24, R5, 0x7610, R24 ;  /* 0x0000761005187816 */ /* 0x001fc60000000018 */
[----:B------:R-:W-:Y:S01]  /*2420*/  FMUL R12, R103, R90 ;  /* 0x0000005a670c7220 */ /* 0x000fe20000400000 */
[----:B------:R-:W-:Y:S01]  /*2430*/  IMAD.IADD R111, R111, 0x1, R21 ;  /* 0x000000016f6f7824 */ /* 0x000fe200078e0215 */
[----:B------:R-:W-:Y:S02]  /*2440*/  IADD3 R108, P1, R108, R20, RZ ;  /* 0x000000146c6c7210 */ /* 0x000fe40007f3e0ff */
[----:B------:R-:W-:-:S03]  /*2450*/  FFMA R12, R25, R23, R12 ;  /* 0x00000017190c7223 */ /* 0x000fc6000000000c */
[----:B------:R-:W-:Y:S01]  /*2460*/  IMAD.X R13, R111, 0x1, R13, P1 ;  /* 0x000000016f0d7824 */ /* 0x000fe200008e060d */
[C---:B------:R-:W-:Y:S02]  /*2470*/  LEA R14, P1, R108.reuse, R114, 0x1 ;  /* 0x000000726c0e7211 */ /* 0x040fe400078208ff */
[----:B------:R-:W-:Y:S02]  /*2480*/  F2FP.F16.F32.PACK_AB R12, RZ, R12 ;  /* 0x0000000cff0c723e */ /* 0x000fe400000000ff */
[----:B------:R-:W-:Y:S02]  /*2490*/  LEA.HI.X R15, R108, R115, R13, 0x1, P1 ;  /* 0x000000736c0f7211 */ /* 0x000fe400008f0c0d */
[----:B------:R-:W-:-:S05]  /*24a0*/  PRMT R21, R12, 0x7610, R21 ;  /* 0x000076100c157816 */ /* 0x000fca0000000015 */
[----:B------:R0:W-:Y:S04]  /*24b0*/  @P3 STG.E.U16 desc[UR38][R10.64+0x2], R21 ;  /* 0x000002150a003986 */ /* 0x0001e8000c101526 */
[----:B------:R-:W2:Y:S01]  /*24c0*/  @P2 LDG.E.LTC128B.U16 R24, desc[UR38][R14.64] ;  /* 0x000000260e182981 */ /* 0x000ea2000c1e1520 */
[----:B------:R-:W-:Y:S01]  /*24d0*/  IADD3 R20, P1, R8, R20, RZ ;  /* 0x0000001408147210 */ /* 0x000fe20007f3e0ff */
[----:B------:R-:W-:Y:S01]  /*24e0*/  BSSY B1, `(.L_x_36) ;  /* 0x0000011000017945 */ /* 0x000fe20003800000 */
[----:B------:R-:W-:Y:S02]  /*24f0*/  SHF.L.U64.HI R13, R91, 0x1, R92 ;  /* 0x000000015b0d7819 */ /* 0x000fe4000001025c */
[----:B------:R-:W-:Y:S01]  /*2500*/  ISETP.GT.AND P0, PT, R3, 0x8, P0 ;  /* 0x000000080300780c */ /* 0x000fe20000704270 */
[----:B0-----:R-:W-:Y:S01]  /*2510*/  IMAD.X R21, R9, 0x1, R111, P1 ;  /* 0x0000000109157824 */ /* 0x001fe200008e066f */
[----:B------:R-:W-:Y:S01]  /*2520*/  LEA R12, P1, R91, R10, 0x1 ;  /* 0x0000000a5b0c7211 */ /* 0x000fe200078208ff */
[----:B------:R-:W-:-:S04]  /*2530*/  IMAD.WIDE.U32 R20, R101, R110, R20 ;  /* 0x0000006e65147225 */ /* 0x000fc800078e0014 */
[----:B------:R-:W-:Y:S01]  /*2540*/  IMAD.X R13, R13, 0x1, R11, P1 ;  /* 0x000000010d0d7824 */ /* 0x000fe200008e060b */
[----:B------:R-:W-:Y:S01]  /*2550*/  LEA R8, P3, R20, R114, 0x1 ;  /* 0x0000007214087211 */ /* 0x000fe200078608ff */
[----:B------:R-:W-:-:S05]  /*2560*/  IMAD.IADD R9, R107, 0x1, R21 ;  /* 0x000000016b097824 */ /* 0x000fca00078e0215 */
[----:B------:R-:W-:Y:S01]  /*2570*/  LEA.HI.X R9, R20, R115, R9, 0x1, P3 ;  /* 0x0000007314097211 */ /* 0x000fe200018f0c09 */
[----:B--2---:R-:W-:-:S05]  /*2580*/  HADD2.F32 R5, -RZ, R24.H0_H0 ;  /* 0x20000018ff057230 */ /* 0x004fca0000004100 */
[----:B------:R-:W-:-:S04]  /*2590*/  FMUL R5, R5, R90 ;  /* 0x0000005a05057220 */ /* 0x000fc80000400000 */
[----:B------:R-:W-:-:S05]  /*25a0*/  FFMA R5, R26, R23, R5 ;  /* 0x000000171a057223 */ /* 0x000fca0000000005 */
[----:B------:R-:W-:-:S05]  /*25b0*/  F2FP.F16.F32.PACK_AB R5, RZ, R5 ;  /* 0x00000005ff05723e */ /* 0x000fca00000000ff */
[----:B------:R0:W-:Y:S01]  /*25c0*/  @P2 STG.E.U16 desc[UR38][R12.64], R5 ;  /* 0x000000050c002986 */ /* 0x0001e2000c101526 */
[----:B------:R-:W-:Y:S05]  /*25d0*/  @!P0 BRA `(.L_x_37) ;  /* 0x0000000000048947 */ /* 0x000fea0003800000 */
[----:B------:R2:W5:Y:S02]  /*25e0*/  LDG.E.LTC128B.U16 R24, desc[UR38][R8.64+0x2] ;  /* 0x0000022608187981 */ /* 0x000564000c1e1520 */
.L_x_37:
[----:B------:R-:W-:Y:S05]  /*25f0*/  BSYNC B1 ;  /* 0x0000000000017941 */ /* 0x000fea0003800000 */
.L_x_36:
[----:B0----5:R-:W-:Y:S01]  /*2600*/  HADD2.F32 R5, -RZ, R24.H0_H0 ;  /* 0x20000018ff057230 */ /* 0x021fe20000004100 */
[----:B------:R-:W-:Y:S01]  /*2610*/  ISETP.GT.AND P1, PT, R4, 0x8, PT ;  /* 0x000000080400780c */ /* 0x000fe20003f24270 */
[----:B------:R-:W-:Y:S03]  /*2620*/  BSSY B1, `(.L_x_38) ;  /* 0x0000008000017945 */ /* 0x000fe60003800000 */
[----:B------:R-:W-:Y:S01]  /*2630*/  FMUL R14, R5, R90 ;  /* 0x0000005a050e7220 */ /* 0x000fe20000400000 */
[----:B------:R-:W-:-:S03]  /*2640*/  ISETP.GT.AND P2, PT, R3, RZ, P1 ;  /* 0x000000ff0300720c */ /* 0x000fc60000f44270 */
[----:B------:R-:W-:-:S05]  /*2650*/  FFMA R14, R27, R23, R14 ;  /* 0x000000171b0e7223 */ /* 0x000fca000000000e */
[----:B------:R-:W-:-:S05]  /*2660*/  F2FP.F16.F32.PACK_AB R14, RZ, R14 ;  /* 0x0000000eff0e723e */ /* 0x000fca00000000ff */
[----:B------:R0:W-:Y:S01]  /*2670*/  @P0 STG.E.U16 desc[UR38][R12.64+0x2], R14 ;  /* 0x0000020e0c000986 */ /* 0x0001e2000c101526 */
[----:B------:R-:W-:Y:S05]  /*2680*/  @!P2 BRA `(.L_x_39) ;  /* 0x000000000004a947 */ /* 0x000fea0003800000 */
[----:B------:R3:W5:Y:S02]  /*2690*/  LDG.E.LTC128B.U16 R24, desc[UR38][R6.64+0x10] ;  /* 0x0000102606187981 */ /* 0x000764000c1e1520 */
.L_x_39:
[----:B------:R-:W-:Y:S05]  /*26a0*/  BSYNC B1 ;  /* 0x0000000000017941 */ /* 0x000fea0003800000 */
.L_x_38:
[----:B-----5:R-:W-:Y:S01]  /*26b0*/  HADD2.F32 R5, -RZ, R24.H0_H0 ;  /* 0x20000018ff057230 */ /* 0x020fe20000004100 */
        /* <DEDUP_REMOVED lines=9> */
.L_x_41:
[----:B------:R-:W-:Y:S05]  /*2750*/  BSYNC B1 ;  /* 0x0000000000017941 */ /* 0x000fea0003800000 */
.L_x_40:
[----:B----45:R-:W-:Y:S01]  /*2760*/  HADD2.F32 R5, -RZ, R24.H0_H0 ;  /* 0x20000018ff057230 */ /* 0x030fe20000004100 */
[----:B------:R-:W-:Y:S01]  /*2770*/  ISETP.GT.AND P1, PT, R3, 0x8, P1 ;  /* 0x000000080300780c */ /* 0x000fe20000f24270 */
[----:B------:R-:W-:Y:S03]  /*2780*/  BSSY B1, `(.L_x_42) ;  /* 0x0000007000017945 */ /* 0x000fe60003800000 */
[----:B0-----:R-:W-:-:S04]  /*2790*/  FMUL R14, R5, R90 ;  /* 0x0000005a050e7220 */ /* 0x001fc80000400000 */
[----:B------:R-:W-:-:S05]  /*27a0*/  FFMA R14, R29, R23, R14 ;  /* 0x000000171d0e7223 */ /* 0x000fca000000000e */
[----:B------:R-:W-:-:S05]  /*27b0*/  F2FP.F16.F32.PACK_AB R14, RZ, R14 ;  /* 0x0000000eff0e723e */ /* 0x000fca00000000ff */
[----:B------:R0:W-:Y:S01]  /*27c0*/  @P3 STG.E.U16 desc[UR38][R10.64+0x12], R14 ;  /* 0x0000120e0a003986 */ /* 0x0001e2000c101526 */
[----:B------:R-:W-:Y:S05]  /*27d0*/  @!P1 BRA `(.L_x_43) ;  /* 0x0000000000049947 */ /* 0x000fea0003800000 */
[----:B------:R4:W5:Y:S02]  /*27e0*/  LDG.E.LTC128B.U16 R24, desc[UR38][R8.64+0x10] ;  /* 0x0000102608187981 */ /* 0x000964000c1e1520 */
.L_x_43:
[----:B------:R-:W-:Y:S05]  /*27f0*/  BSYNC B1 ;  /* 0x0000000000017941 */ /* 0x000fea0003800000 */
.L_x_42:
[----:B-----5:R-:W-:Y:S01]  /*2800*/  HADD2.F32 R5, -RZ, R24.H0_H0 ;  /* 0x20000018ff057230 */ /* 0x020fe20000004100 */
[----:B------:R-:W-:Y:S01]  /*2810*/  ISETP.GT.AND P0, PT, R3, 0x8, P0 ;  /* 0x000000080300780c */ /* 0x000fe20000704270 */
[----:B------:R-:W-:Y:S03]  /*2820*/  BSSY B1, `(.L_x_44) ;  /* 0x0000007000017945 */ /* 0x000fe60003800000 */
[----:B------:R-:W-:-:S04]  /*2830*/  FMUL R5, R5, R90 ;  /* 0x0000005a05057220 */ /* 0x000fc80000400000 */
[----:B------:R-:W-:-:S05]  /*2840*/  FFMA R5, R30, R23, R5 ;  /* 0x000000171e057223 */ /* 0x000fca0000000005 */
[----:B------:R-:W-:-:S05]  /*2850*/  F2FP.F16.F32.PACK_AB R5, RZ, R5 ;  /* 0x00000005ff05723e */ /* 0x000fca00000000ff */
[----:B------:R0:W-:Y:S01]  /*2860*/  @P1 STG.E.U16 desc[UR38][R12.64+0x10], R5 ;  /* 0x000010050c001986 */ /* 0x0001e2000c101526 */
[----:B------:R-:W-:Y:S05]  /*2870*/  @!P0 BRA `(.L_x_45) ;  /* 0x0000000000048947 */ /* 0x000fea0003800000 */
[----:B------:R0:W5:Y:S02]  /*2880*/  LDG.E.LTC128B.U16 R24, desc[UR38][R8.64+0x12] ;  /* 0x0000122608187981 */ /* 0x000164000c1e1520 */
.L_x_45:
[----:B------:R-:W-:Y:S05]  /*2890*/  BSYNC B1 ;  /* 0x0000000000017941 */ /* 0x000fea0003800000 */
.L_x_44:
        /* <DEDUP_REMOVED lines=10> */
.L_x_47:
[----:B------:R-:W-:Y:S05]  /*2940*/  BSYNC B1 ;  /* 0x0000000000017941 */ /* 0x000fea0003800000 */
.L_x_46:
        /* <DEDUP_REMOVED lines=10> */
.L_x_49:
[----:B------:R-:W-:Y:S05]  /*29f0*/  BSYNC B1 ;  /* 0x0000000000017941 */ /* 0x000fea0003800000 */
.L_x_48:
[----:B0----5:R-:W-:Y:S01]  /*2a00*/  HADD2.F32 R5, -RZ, R24.H0_H0 ;  /* 0x20000018ff057230 */ /* 0x021fe20000004100 */
        /* <DEDUP_REMOVED lines=8> */
.L_x_51:
[----:B------:R-:W-:Y:S05]  /*2a90*/  BSYNC B1 ;  /* 0x0000000000017941 */ /* 0x000fea0003800000 */
.L_x_50:
        /* <DEDUP_REMOVED lines=9> */
.L_x_53:
[----:B------:R-:W-:Y:S05]  /*2b30*/  BSYNC B1 ;  /* 0x0000000000017941 */ /* 0x000fea0003800000 */
.L_x_52:
        /* <DEDUP_REMOVED lines=10> */
.L_x_55:
[----:B------:R-:W-:Y:S05]  /*2be0*/  BSYNC B1 ;  /* 0x0000000000017941 */ /* 0x000fea0003800000 */
.L_x_54:
        /* <DEDUP_REMOVED lines=10> */
.L_x_57:
[----:B------:R-:W-:Y:S05]  /*2c90*/  BSYNC B1 ;  /* 0x0000000000017941 */ /* 0x000fea0003800000 */
.L_x_56:
        /* <DEDUP_REMOVED lines=9> */
.L_x_59:
[----:B------:R-:W-:Y:S05]  /*2d30*/  BSYNC B1 ;  /* 0x0000000000017941 */ /* 0x000fea0003800000 */
.L_x_58:
        /* <DEDUP_REMOVED lines=9> */
.L_x_61:
[----:B------:R-:W-:Y:S05]  /*2dd0*/  BSYNC B1 ;  /* 0x0000000000017941 */ /* 0x000fea0003800000 */
.L_x_60:
        /* <DEDUP_REMOVED lines=10> */
.L_x_63:
[----:B------:R-:W-:Y:S05]  /*2e80*/  BSYNC B1 ;  /* 0x0000000000017941 */ /* 0x000fea0003800000 */
.L_x_62:
        /* <DEDUP_REMOVED lines=10> */
.L_x_65:
[----:B------:R-:W-:Y:S05]  /*2f30*/  BSYNC B1 ;  /* 0x0000000000017941 */ /* 0x000fea0003800000 */
.L_x_64:
        /* <DEDUP_REMOVED lines=9> */
.L_x_67:
[----:B------:R-:W-:Y:S05]  /*2fd0*/  BSYNC B1 ;  /* 0x0000000000017941 */ /* 0x000fea0003800000 */
.L_x_66:
        /* <DEDUP_REMOVED lines=9> */
.L_x_69:
[----:B------:R-:W-:Y:S05]  /*3070*/  BSYNC B1 ;  /* 0x0000000000017941 */ /* 0x000fea0003800000 */
.L_x_68:
        /* <DEDUP_REMOVED lines=10> */
.L_x_71:
[----:B------:R-:W-:Y:S05]  /*3120*/  BSYNC B1 ;  /* 0x0000000000017941 */ /* 0x000fea0003800000 */
.L_x_70:
        /* <DEDUP_REMOVED lines=10> */
.L_x_73:
[----:B------:R-:W-:Y:S05]  /*31d0*/  BSYNC B1 ;  /* 0x0000000000017941 */ /* 0x000fea0003800000 */
.L_x_72:
        /* <DEDUP_REMOVED lines=9> */
.L_x_75:
[----:B------:R-:W-:Y:S05]  /*3270*/  BSYNC B1 ;  /* 0x0000000000017941 */ /* 0x000fea0003800000 */
.L_x_74:
        /* <DEDUP_REMOVED lines=9> */
.L_x_77:
[----:B------:R-:W-:Y:S05]  /*3310*/  BSYNC B1 ;  /* 0x0000000000017941 */ /* 0x000fea0003800000 */
.L_x_76:
        /* <DEDUP_REMOVED lines=10> */
.L_x_79:
[----:B------:R-:W-:Y:S05]  /*33c0*/  BSYNC B1 ;  /* 0x0000000000017941 */ /* 0x000fea0003800000 */
.L_x_78:
        /* <DEDUP_REMOVED lines=10> */
.L_x_81:
[----:B------:R-:W-:Y:S05]  /*3470*/  BSYNC B1 ;  /* 0x0000000000017941 */ /* 0x000fea0003800000 */
.L_x_80:
        /* <DEDUP_REMOVED lines=9> */
.L_x_83:
[----:B------:R-:W-:Y:S05]  /*3510*/  BSYNC B1 ;  /* 0x0000000000017941 */ /* 0x000fea0003800000 */
.L_x_82:
        /* <DEDUP_REMOVED lines=9> */
.L_x_85:
[----:B------:R-:W-:Y:S05]  /*35b0*/  BSYNC B1 ;  /* 0x0000000000017941 */ /* 0x000fea0003800000 */
.L_x_84:
        /* <DEDUP_REMOVED lines=10> */
.L_x_87:
[----:B------:R-:W-:Y:S05]  /*3660*/  BSYNC B1 ;  /* 0x0000000000017941 */ /* 0x000fea0003800000 */
.L_x_86:
        /* <DEDUP_REMOVED lines=10> */
.L_x_89:
[----:B------:R-:W-:Y:S05]  /*3710*/  BSYNC B1 ;  /* 0x0000000000017941 */ /* 0x000fea0003800000 */
.L_x_88:
        /* <DEDUP_REMOVED lines=9> */
.L_x_91:
[----:B------:R-:W-:Y:S05]  /*37b0*/  BSYNC B1 ;  /* 0x0000000000017941 */ /* 0x000fea0003800000 */
.L_x_90:
        /* <DEDUP_REMOVED lines=9> */
.L_x_93:
[----:B------:R-:W-:Y:S05]  /*3850*/  BSYNC B1 ;  /* 0x0000000000017941 */ /* 0x000fea0003800000 */
.L_x_92:
        /* <DEDUP_REMOVED lines=10> */
.L_x_95:
[----:B------:R-:W-:Y:S05]  /*3900*/  BSYNC B1 ;  /* 0x0000000000017941 */ /* 0x000fea0003800000 */
.L_x_94:
        /* <DEDUP_REMOVED lines=10> */
.L_x_97:
[----:B------:R-:W-:Y:S05]  /*39b0*/  BSYNC B1 ;  /* 0x0000000000017941 */ /* 0x000fea0003800000 */
.L_x_96:
        /* <DEDUP_REMOVED lines=9> */
.L_x_99:
[----:B------:R-:W-:Y:S05]  /*3a50*/  BSYNC B1 ;  /* 0x0000000000017941 */ /* 0x000fea0003800000 */
.L_x_98:
        /* <DEDUP_REMOVED lines=9> */
.L_x_101:
[----:B------:R-:W-:Y:S05]  /*3af0*/  BSYNC B1 ;  /* 0x0000000000017941 */ /* 0x000fea0003800000 */
.L_x_100:
        /* <DEDUP_REMOVED lines=10> */
.L_x_103:
[----:B------:R-:W-:Y:S05]  /*3ba0*/  BSYNC B1 ;  /* 0x0000000000017941 */ /* 0x000fea0003800000 */
.L_x_102:
        /* <DEDUP_REMOVED lines=10> */
.L_x_105:
[----:B------:R-:W-:Y:S05]  /*3c50*/  BSYNC B1 ;  /* 0x0000000000017941 */ /* 0x000fea0003800000 */
.L_x_104:
        /* <DEDUP_REMOVED lines=9> */
.L_x_107:
[----:B------:R-:W-:Y:S05]  /*3cf0*/  BSYNC B1 ;  /* 0x0000000000017941 */ /* 0x000fea0003800000 */
.L_x_106:
        /* <DEDUP_REMOVED lines=9> */
.L_x_109:
[----:B------:R-:W-:Y:S05]  /*3d90*/  BSYNC B1 ;  /* 0x0000000000017941 */ /* 0x000fea0003800000 */
.L_x_108:
        /* <DEDUP_REMOVED lines=10> */
.L_x_111:
[----:B------:R-:W-:Y:S05]  /*3e40*/  BSYNC B1 ;  /* 0x0000000000017941 */ /* 0x000fea0003800000 */
.L_x_110:
        /* <DEDUP_REMOVED lines=10> */
.L_x_113:
[----:B------:R-:W-:Y:S05]  /*3ef0*/  BSYNC B1 ;  /* 0x0000000000017941 */ /* 0x000fea0003800000 */
.L_x_112:
        /* <DEDUP_REMOVED lines=9> */
.L_x_115:
[----:B------:R-:W-:Y:S05]  /*3f90*/  BSYNC B1 ;  /* 0x0000000000017941 */ /* 0x000fea0003800000 */
.L_x_114:
        /* <DEDUP_REMOVED lines=9> */
.L_x_117:
[----:B------:R-:W-:Y:S05]  /*4030*/  BSYNC B1 ;  /* 0x0000000000017941 */ /* 0x000fea0003800000 */
.L_x_116:
        /* <DEDUP_REMOVED lines=10> */
.L_x_119:
[----:B------:R-:W-:Y:S05]  /*40e0*/  BSYNC B1 ;  /* 0x0000000000017941 */ /* 0x000fea0003800000 */
.L_x_118:
        /* <DEDUP_REMOVED lines=10> */
.L_x_121:
[----:B------:R-:W-:Y:S05]  /*4190*/  BSYNC B1 ;  /* 0x0000000000017941 */ /* 0x000fea0003800000 */
.L_x_120:
        /* <DEDUP_REMOVED lines=9> */
.L_x_123:
[----:B------:R-:W-:Y:S05]  /*4230*/  BSYNC B1 ;  /* 0x0000000000017941 */ /* 0x000fea0003800000 */
.L_x_122:
        /* <DEDUP_REMOVED lines=9> */
.L_x_125:
[----:B------:R-:W-:Y:S05]  /*42d0*/  BSYNC B1 ;  /* 0x0000000000017941 */ /* 0x000fea0003800000 */
.L_x_124:
        /* <DEDUP_REMOVED lines=10> */
.L_x_127:
[----:B------:R-:W-:Y:S05]  /*4380*/  BSYNC B1 ;  /* 0x0000000000017941 */ /* 0x000fea0003800000 */
.L_x_126:
        /* <DEDUP_REMOVED lines=10> */
.L_x_129:
[----:B------:R-:W-:Y:S05]  /*4430*/  BSYNC B1 ;  /* 0x0000000000017941 */ /* 0x000fea0003800000 */
.L_x_128:
        /* <DEDUP_REMOVED lines=9> */
.L_x_131:
[----:B------:R-:W-:Y:S05]  /*44d0*/  BSYNC B1 ;  /* 0x0000000000017941 */ /* 0x000fea0003800000 */
.L_x_130:
        /* <DEDUP_REMOVED lines=9> */
.L_x_133:
[----:B------:R-:W-:Y:S05]  /*4570*/  BSYNC B1 ;  /* 0x0000000000017941 */ /* 0x000fea0003800000 */
.L_x_132:
        /* <DEDUP_REMOVED lines=10> */
.L_x_135:
[----:B------:R-:W-:Y:S05]  /*4620*/  BSYNC B1 ;  /* 0x0000000000017941 */ /* 0x000fea0003800000 */
.L_x_134:
        /* <DEDUP_REMOVED lines=10> */
.L_x_137:
[----:B------:R-:W-:Y:S05]  /*46d0*/  BSYNC B1 ;  /* 0x0000000000017941 */ /* 0x000fea0003800000 */
.L_x_136:
        /* <DEDUP_REMOVED lines=9> */
.L_x_139:
[----:B------:R-:W-:Y:S05]  /*4770*/  BSYNC B1 ;  /* 0x0000000000017941 */ /* 0x000fea0003800000 */
.L_x_138:
        /* <DEDUP_REMOVED lines=9> */
.L_x_141:
[----:B------:R-:W-:Y:S05]  /*4810*/  BSYNC B1 ;  /* 0x0000000000017941 */ /* 0x000fea0003800000 */
.L_x_140:
        /* <DEDUP_REMOVED lines=10> */
.L_x_143:
[----:B------:R-:W-:Y:S05]  /*48c0*/  BSYNC B1 ;  /* 0x0000000000017941 */ /* 0x000fea0003800000 */
.L_x_142:
        /* <DEDUP_REMOVED lines=10> */
.L_x_145:
[----:B------:R-:W-:Y:S05]  /*4970*/  BSYNC B1 ;  /* 0x0000000000017941 */ /* 0x000fea0003800000 */
.L_x_144:
        /* <DEDUP_REMOVED lines=9> */
.L_x_147:
[----:B------:R-:W-:Y:S05]  /*4a10*/  BSYNC B1 ;  /* 0x0000000000017941 */ /* 0x000fea0003800000 */
.L_x_146:
        /* <DEDUP_REMOVED lines=9> */
.L_x_149:
[----:B------:R-:W-:Y:S05]  /*4ab0*/  BSYNC B1 ;  /* 0x0000000000017941 */ /* 0x000fea0003800000 */
.L_x_148:
        /* <DEDUP_REMOVED lines=10> */
.L_x_151:
[----:B------:R-:W-:Y:S05]  /*4b60*/  BSYNC B1 ;  /* 0x0000000000017941 */ /* 0x000fea0003800000 */
.L_x_150:
[----:B-----5:R-:W-:Y:S01]  /*4b70*/  HADD2.F32 R5, -RZ, R24.H0_H0 ;  /* 0x20000018ff057230 */ /* 0x020fe20000004100 */
[----:B------:R-:W-:Y:S01]  /*4b80*/  ISETP.GT.AND P0, PT, R4, 0x79, PT ;  /* 0x000000790400780c */ /* 0x000fe20003f04270 */
[----:B------:R-:W-:Y:S01]  /*4b90*/  @P2 IMAD.MOV.U32 R4, RZ, RZ, R10 ;  /* 0x000000ffff042224 */ /* 0x000fe200078e000a */
[----:B------:R-:W-:Y:S02]  /*4ba0*/  BSSY B1, `(.L_x_152) ;  /* 0x000000a000017945 */ /* 0x000fe40003800000 */
[----:B------:R-:W-:Y:S01]  /*4bb0*/  FMUL R5, R5, R90 ;  /* 0x0000005a05057220 */ /* 0x000fe20000400000 */
[----:B------:R-:W-:-:S03]  /*4bc0*/  ISETP.GT.AND P3, PT, R3, RZ, P0 ;  /* 0x000000ff0300720c */ /* 0x000fc60000764270 */
[----:B------:R-:W-:-:S05]  /*4bd0*/  FFMA R5, R84, R23, R5 ;  /* 0x0000001754057223 */ /* 0x000fca0000000005 */
[----:B------:R-:W-:-:S04]  /*4be0*/  F2FP.F16.F32.PACK_AB R5, RZ, R5 ;  /* 0x00000005ff05723e */ /* 0x000fc800000000ff */
[----:B0-----:R-:W-:Y:S01]  /*4bf0*/  PRMT R14, R5, 0x7610, R14 ;  /* 0x00007610050e7816 */ /* 0x001fe2000000000e */
[----:B------:R-:W-:-:S05]  /*4c00*/  @P2 IMAD.MOV.U32 R5, RZ, RZ, R11 ;  /* 0x000000ffff052224 */ /* 0x000fca00078e000b */
[----:B------:R0:W-:Y:S01]  /*4c10*/  @P2 STG.E.U16 desc[UR38][R4.64+0xf0], R14 ;  /* 0x0000f00e04002986 */ /* 0x0001e2000c101526 */
[----:B------:R-:W-:Y:S05]  /*4c20*/  @!P3 BRA `(.L_x_153) ;  /* 0x000000000004b947 */ /* 0x000fea0003800000 */
[----:B------:R0:W5:Y:S02]  /*4c30*/  LDG.E.LTC128B.U16 R24, desc[UR38][R6.64+0xf2] ;  /* 0x0000f22606187981 */ /* 0x000164000c1e1520 */
.L_x_153:
[----:B------:R-:W-:Y:S05]  /*4c40*/  BSYNC B1 ;  /* 0x0000000000017941 */ /* 0x000fea0003800000 */
.L_x_152:
        /* <DEDUP_REMOVED lines=9> */
.L_x_155:
[----:B------:R-:W-:Y:S05]  /*4ce0*/  BSYNC B1 ;  /* 0x0000000000017941 */ /* 0x000fea0003800000 */
.L_x_154:
[----:B-----5:R-:W-:Y:S01]  /*4cf0*/  HADD2.F32 R5, -RZ, R24.H0_H0 ;  /* 0x20000018ff057230 */ /* 0x020fe20000004100 */
[----:B------:R-:W-:Y:S01]  /*4d00*/  ISETP.GT.AND P0, PT, R3, 0x8, P0 ;  /* 0x000000080300780c */ /* 0x000fe20000704270 */
[----:B0-----:R-:W-:Y:S01]  /*4d10*/  @P1 IMAD.MOV.U32 R4, RZ, RZ, R12 ;  /* 0x000000ffff041224 */ /* 0x001fe200078e000c */
[----:B------:R-:W-:Y:S02]  /*4d20*/  BSSY B1, `(.L_x_156) ;  /* 0x0000009000017945 */ /* 0x000fe40003800000 */
[----:B------:R-:W-:-:S04]  /*4d30*/  FMUL R5, R5, R90 ;  /* 0x0000005a05057220 */ /* 0x000fc80000400000 */
[----:B------:R-:W-:-:S05]  /*4d40*/  FFMA R5, R86, R23, R5 ;  /* 0x0000001756057223 */ /* 0x000fca0000000005 */
[----:B------:R-:W-:-:S04]  /*4d50*/  F2FP.F16.F32.PACK_AB R5, RZ, R5 ;  /* 0x00000005ff05723e */ /* 0x000fc800000000ff */
[----:B-1-3--:R-:W-:Y:S01]  /*4d60*/  PRMT R6, R5, 0x7610, R6 ;  /* 0x0000761005067816 */ /* 0x00afe20000000006 */
[----:B------:R-:W-:-:S05]  /*4d70*/  @P1 IMAD.MOV.U32 R5, RZ, RZ, R13 ;  /* 0x000000ffff051224 */ /* 0x000fca00078e000d */
[----:B------:R0:W-:Y:S01]  /*4d80*/  @P1 STG.E.U16 desc[UR38][R4.64+0xf0], R6 ;  /* 0x0000f00604001986 */ /* 0x0001e2000c101526 */
[----:B------:R-:W-:Y:S05]  /*4d90*/  @!P0 BRA `(.L_x_157) ;  /* 0x0000000000048947 */ /* 0x000fea0003800000 */
[----:B------:R1:W5:Y:S02]  /*4da0*/  LDG.E.LTC128B.U16 R24, desc[UR38][R8.64+0xf2] ;  /* 0x0000f22608187981 */ /* 0x000364000c1e1520 */
.L_x_157:
[----:B------:R-:W-:Y:S05]  /*4db0*/  BSYNC B1 ;  /* 0x0000000000017941 */ /* 0x000fea0003800000 */
.L_x_156:
[----:B------:R-:W-:Y:S05]  /*4dc0*/  @!P0 BRA `(.L_x_158) ;  /* 0x0000001000e88947 */ /* 0x000fea0003800000 */
[----:B-----5:R-:W-:-:S05]  /*4dd0*/  HADD2.F32 R3, -RZ, R24.H0_H0 ;  /* 0x20000018ff037230 */ /* 0x020fca0000004100 */
[----:B0-----:R-:W-:-:S04]  /*4de0*/  FMUL R4, R3, R90 ;  /* 0x0000005a03047220 */ /* 0x001fc80000400000 */
[----:B------:R-:W-:-:S05]  /*4df0*/  FFMA R4, R87, R23, R4 ;  /* 0x0000001757047223 */ /* 0x000fca0000000004 */
[----:B------:R-:W-:-:S05]  /*4e00*/  F2FP.F16.F32.PACK_AB R4, RZ, R4 ;  /* 0x00000004ff04723e */ /* 0x000fca00000000ff */
[----:B------:R3:W-:Y:S01]  /*4e10*/  STG.E.U16 desc[UR38][R12.64+0xf2], R4 ;  /* 0x0000f2040c007986 */ /* 0x0007e2000c101526 */
[----:B------:R-:W-:Y:S05]  /*4e20*/  BRA `(.L_x_158) ;  /* 0x0000001000d07947 */ /* 0x000fea0003800000 */
.L_x_33:
[----:B------:R-:W-:Y:S01]  /*4e30*/  ISETP.GT.AND P3, PT, R4, 0x1, PT ;  /* 0x000000010400780c */ /* 0x000fe20003f64270 */
[----:B------:R-:W-:Y:S01]  /*4e40*/  ULDC.64 UR4, c[0x0][0x5c0] ;  /* 0x0001700000047ab9 */ /* 0x000fe20000000a00 */
[-C--:B------:R-:W-:Y:S01]  /*4e50*/  FMUL R24, R24, R23.reuse ;  /* 0x0000001718187220 */ /* 0x080fe20000400000 */
[----:B------:R-:W-:Y:S01]  /*4e60*/  LEA R6, P4, R106, UR4, 0x1 ;  /* 0x000000046a067c11 */ /* 0x000fe2000f8808ff */
[-C--:B------:R-:W-:Y:S01]  /*4e70*/  FMUL R25, R25, R23.reuse ;  /* 0x0000001719197220 */ /* 0x080fe20000400000 */
[----:B------:R-:W-:Y:S01]  /*4e80*/  ISETP.GT.AND P0, PT, R3, RZ, P3 ;  /* 0x000000ff0300720c */ /* 0x000fe20001f04270 */
[-C--:B------:R-:W-:Y:S01]  /*4e90*/  FMUL R26, R26, R23.reuse ;  /* 0x000000171a1a7220 */ /* 0x080fe20000400000 */
[----:B------:R-:W-:Y:S01]  /*4ea0*/  F2FP.F16.F32.PACK_AB R24, RZ, R24 ;  /* 0x00000018ff18723e */ /* 0x000fe200000000ff */
[-C--:B------:R-:W-:Y:S01]  /*4eb0*/  FMUL R27, R27, R23.reuse ;  /* 0x000000171b1b7220 */ /* 0x080fe20000400000 */
[----:B------:R-:W-:Y:S01]  /*4ec0*/  LEA.HI.X R7, R106, UR5, R103, 0x1, P4 ;  /* 0x000000056a077c11 */ /* 0x000fe2000a0f0c67 */
[----:B------:R-:W-:Y:S01]  /*4ed0*/  FMUL R28, R28, R23 ;  /* 0x000000171c1c7220 */ /* 0x000fe20000400000 */
[----:B------:R-:W-:Y:S01]  /*4ee0*/  F2FP.F16.F32.PACK_AB R25, RZ, R25 ;  /* 0x00000019ff19723e */ /* 0x000fe200000000ff */
[-C--:B------:R-:W-:Y:S01]  /*4ef0*/  FMUL R29, R29, R23.reuse ;  /* 0x000000171d1d7220 */ /* 0x080fe20000400000 */
[----:B------:R-:W-:Y:S01]  /*4f00*/  ISETP.GT.AND P2, PT, R3, 0x8, P2 ;  /* 0x000000080300780c */ /* 0x000fe20001744270 */
[----:B------:R-:W-:Y:S01]  /*4f10*/  @P1 STG.E.U16 desc[UR38][R6.64], R24 ;  /* 0x0000001806001986 */ /* 0x000fe2000c101526 */
[----:B------:R-:W-:Y:S01]  /*4f20*/  ISETP.GT.AND P1, PT, R4, 0x8, PT ;  /* 0x000000080400780c */ /* 0x000fe20003f24270 */
[-C--:B------:R-:W-:Y:S01]  /*4f30*/  FMUL R30, R30, R23.reuse ;  /* 0x000000171e1e7220 */ /* 0x080fe20000400000 */
[C---:B------:R-:W-:Y:S01]  /*4f40*/  SHF.L.U64.HI R5, R91.reuse, 0x1, R92 ;  /* 0x000000015b057819 */ /* 0x040fe2000001025c */
[----:B------:R-:W-:Y:S01]  /*4f50*/  @P0 STG.E.U16 desc[UR38][R6.64+0x2], R25 ;  /* 0x0000021906000986 */ /* 0x000fe2000c101526 */
[----:B------:R-:W-:Y:S01]  /*4f60*/  LEA R8, P5, R91, R6, 0x1 ;  /* 0x000000065b087211 */ /* 0x000fe200078a08ff */
[-C--:B------:R-:W-:Y:S01]  /*4f70*/  FMUL R31, R31, R23.reuse ;  /* 0x000000171f1f7220 */ /* 0x080fe20000400000 */
[----:B------:R-:W-:Y:S01]  /*4f80*/  ISETP.GT.AND P3, PT, R3, 0x8, P3 ;  /* 0x000000080300780c */ /* 0x000fe20001f64270 */
[-C--:B------:R-:W-:Y:S01]  /*4f90*/  FMUL R32, R32, R23.reuse ;  /* 0x0000001720207220 */ /* 0x080fe20000400000 */
[----:B------:R-:W-:Y:S01]  /*4fa0*/  ISETP.GT.AND P0, PT, R4, 0x9, PT ;  /* 0x000000090400780c */ /* 0x000fe20003f04270 */
[----:B------:R-:W-:Y:S01]  /*4fb0*/  IMAD.X R9, R5, 0x1, R7, P5 ;  /* 0x0000000105097824 */ /* 0x000fe200028e0607 */
[----:B------:R-:W-:Y:S01]  /*4fc0*/  ISETP.GT.AND P4, PT, R3, RZ, P1 ;  /* 0x000000ff0300720c */ /* 0x000fe20000f84270 */
[-C--:B------:R-:W-:Y:S01]  /*4fd0*/  FMUL R33, R33, R23.reuse ;  /* 0x0000001721217220 */ /* 0x080fe20000400000 */
[----:B------:R-:W-:Y:S01]  /*4fe0*/  F2FP.F16.F32.PACK_AB R26, RZ, R26 ;  /* 0x0000001aff1a723e */ /* 0x000fe200000000ff */
[-C--:B------:R-:W-:Y:S01]  /*4ff0*/  FMUL R34, R34, R23.reuse ;  /* 0x0000001722227220 */ /* 0x080fe20000400000 */
[----:B------:R-:W-:Y:S01]  /*5000*/  ISETP.GT.AND P5, PT, R3, RZ, P0 ;  /* 0x000000ff0300720c */ /* 0x000fe200007a4270 */
[----:B------:R-:W-:Y:S01]  /*5010*/  FMUL R35, R35, R23 ;  /* 0x0000001723237220 */ /* 0x000fe20000400000 */
[----:B------:R-:W-:Y:S01]  /*5020*/  F2FP.F16.F32.PACK_AB R27, RZ, R27 ;  /* 0x0000001bff1b723e */ /* 0x000fe200000000ff */
[----:B------:R-:W-:Y:S01]  /*5030*/  @P2 STG.E.U16 desc[UR38][R8.64], R26 ;  /* 0x0000001a08002986 */ /* 0x000fe2000c101526 */
[----:B------:R-:W-:Y:S01]  /*5040*/  F2FP.F16.F32.PACK_AB R28, RZ, R28 ;  /* 0x0000001cff1c723e */ /* 0x000fe200000000ff */
[-C--:B------:R-:W-:Y:S01]  /*5050*/  FMUL R36, R36, R23.reuse ;  /* 0x0000001724247220 */ /* 0x080fe20000400000 */
[----:B------:R-:W-:Y:S01]  /*5060*/  ISETP.GT.AND P2, PT, R3, 0x8, P1 ;  /* 0x000000080300780c */ /* 0x000fe20000f44270 */
[----:B------:R-:W-:Y:S01]  /*5070*/  @P3 STG.E.U16 desc[UR38][R8.64+0x2], R27 ;  /* 0x0000021b08003986 */ /* 0x000fe2000c101526 */
[----:B------:R-:W-:Y:S01]  /*5080*/  ISETP.GT.AND P1, PT, R4, 0x10, PT ;  /* 0x000000100400780c */ /* 0x000fe20003f24270 */
[----:B------:R-:W-:Y:S01]  /*5090*/  FMUL R37, R37, R23 ;  /* 0x0000001725257220 */ /* 0x000fe20000400000 */
[----:B------:R-:W-:Y:S01]  /*50a0*/  F2FP.F16.F32.PACK_AB R29, RZ, R29 ;  /* 0x0000001dff1d723e */ /* 0x000fe200000000ff */
[----:B------:R-:W-:Y:S01]  /*50b0*/  @P4 STG.E.U16 desc[UR38][R6.64+0x10], R28 ;  /* 0x0000101c06004986 */ /* 0x000fe2000c101526 */
[C---:B------:R-:W-:Y:S01]  /*50c0*/  ISETP.GT.AND P3, PT, R3.reuse, 0x8, P0 ;  /* 0x000000080300780c */ /* 0x040fe20000764270 */
[-C--:B------:R-:W-:Y:S01]  /*50d0*/  FMUL R38, R38, R23.reuse ;  /* 0x0000001726267220 */ /* 0x080fe20000400000 */
[----:B------:R-:W-:Y:S01]  /*50e0*/  ISETP.GT.AND P0, PT, R4, 0x11, PT ;  /* 0x000000110400780c */ /* 0x000fe20003f04270 */
[----:B------:R-:W-:Y:S01]  /*50f0*/  @P5 STG.E.U16 desc[UR38][R6.64+0x12], R29 ;  /* 0x0000121d06005986 */ /* 0x000fe2000c101526 */
        /* <DEDUP_REMOVED lines=161> */
[----:B------:R-:W-:Y:S01]  /*5b10*/  FMUL R87, R87, R23 ;  /* 0x0000001757577220 */ /* 0x000fe20000400000 */
[----:B------:R-:W-:-:S02]  /*5b20*/  F2FP.F16.F32.PACK_AB R62, RZ, R62 ;  /* 0x0000003eff3e723e */ /* 0x000fc400000000ff */
[C---:B------:R-:W-:Y:S02]  /*5b30*/  ISETP.GT.AND P5, PT, R3.reuse, RZ, P0 ;  /* 0x000000ff0300720c */ /* 0x040fe400007a4270 */
[----:B------:R-:W-:Y:S01]  /*5b40*/  F2FP.F16.F32.PACK_AB R63, RZ, R63 ;  /* 0x0000003fff3f723e */ /* 0x000fe200000000ff */
[----:B------:R-:W-:Y:S01]  /*5b50*/  @P2 STG.E.U16 desc[UR38][R8.64+0x90], R62 ;  /* 0x0000903e08002986 */ /* 0x000fe2000c101526 */
[----:B------:R-:W-:Y:S02]  /*5b60*/  F2FP.F16.F32.PACK_AB R64, RZ, R64 ;  /* 0x00000040ff40723e */ /* 0x000fe400000000ff */
[C---:B------:R-:W-:Y:S01]  /*5b70*/  ISETP.GT.AND P2, PT, R3.reuse, 0x8, P1 ;  /* 0x000000080300780c */ /* 0x040fe20000f44270 */
[----:B------:R-:W-:Y:S01]  /*5b80*/  @P3 STG.E.U16 desc[UR38][R8.64+0x92], R63 ;  /* 0x0000923f08003986 */ /* 0x000fe2000c101526 */
[----:B------:R-:W-:Y:S02]  /*5b90*/  ISETP.GT.AND P1, PT, R4, 0x58, PT ;  /* 0x000000580400780c */ /* 0x000fe40003f24270 */
[----:B------:R-:W-:Y:S01]  /*5ba0*/  F2FP.F16.F32.PACK_AB R65, RZ, R65 ;  /* 0x00000041ff41723e */ /* 0x000fe200000000ff */
[----:B------:R-:W-:Y:S01]  /*5bb0*/  @P4 STG.E.U16 desc[UR38][R6.64+0xa0], R64 ;  /* 0x0000a04006004986 */ /* 0x000fe2000c101526 */
[----:B------:R-:W-:-:S02]  /*5bc0*/  ISETP.GT.AND P3, PT, R3, 0x8, P0 ;  /* 0x000000080300780c */ /* 0x000fc40000764270 */
[----:B------:R-:W-:Y:S01]  /*5bd0*/  ISETP.GT.AND P0, PT, R4, 0x59, PT ;  /* 0x000000590400780c */ /* 0x000fe20003f04270 */
[----:B------:R-:W-:Y:S01]  /*5be0*/  @P5 STG.E.U16 desc[UR38][R6.64+0xa2], R65 ;  /* 0x0000a24106005986 */ /* 0x000fe2000c101526 */
[C---:B------:R-:W-:Y:S02]  /*5bf0*/  ISETP.GT.AND P4, PT, R3.reuse, RZ, P1 ;  /* 0x000000ff0300720c */ /* 0x040fe40000f84270 */
[----:B------:R-:W-:Y:S02]  /*5c00*/  F2FP.F16.F32.PACK_AB R66, RZ, R66 ;  /* 0x00000042ff42723e */ /* 0x000fe400000000ff */
[----:B------:R-:W-:Y:S02]  /*5c10*/  ISETP.GT.AND P5, PT, R3, RZ, P0 ;  /* 0x000000ff0300720c */ /* 0x000fe400007a4270 */
[----:B------:R-:W-:Y:S01]  /*5c20*/  F2FP.F16.F32.PACK_AB R67, RZ, R67 ;  /* 0x00000043ff43723e */ /* 0x000fe200000000ff */
[----:B------:R-:W-:Y:S01]  /*5c30*/  @P2 STG.E.U16 desc[UR38][R8.64+0xa0], R66 ;  /* 0x0000a04208002986 */ /* 0x000fe2000c101526 */
[----:B------:R-:W-:-:S02]  /*5c40*/  F2FP.F16.F32.PACK_AB R68, RZ, R68 ;  /* 0x00000044ff44723e */ /* 0x000fc400000000ff */
[C---:B------:R-:W-:Y:S01]  /*5c50*/  ISETP.GT.AND P2, PT, R3.reuse, 0x8, P1 ;  /* 0x000000080300780c */ /* 0x040fe20000f44270 */
[----:B------:R-:W-:Y:S01]  /*5c60*/  @P3 STG.E.U16 desc[UR38][R8.64+0xa2], R67 ;  /* 0x0000a24308003986 */ /* 0x000fe2000c101526 */
[C---:B------:R-:W-:Y:S02]  /*5c70*/  ISETP.GT.AND P1, PT, R4.reuse, 0x60, PT ;  /* 0x000000600400780c */ /* 0x040fe40003f24270 */
[----:B------:R-:W-:Y:S01]  /*5c80*/  F2FP.F16.F32.PACK_AB R69, RZ, R69 ;  /* 0x00000045ff45723e */ /* 0x000fe200000000ff */
[----:B------:R-:W-:Y:S01]  /*5c90*/  @P4 STG.E.U16 desc[UR38][R6.64+0xb0], R68 ;  /* 0x0000b04406004986 */ /* 0x000fe2000c101526 */
[C---:B------:R-:W-:Y:S02]  /*5ca0*/  ISETP.GT.AND P3, PT, R3.reuse, 0x8, P0 ;  /* 0x000000080300780c */ /* 0x040fe40000764270 */
[----:B------:R-:W-:Y:S01]  /*5cb0*/  ISETP.GT.AND P0, PT, R4, 0x61, PT ;  /* 0x000000610400780c */ /* 0x000fe20003f04270 */
[----:B------:R-:W-:Y:S01]  /*5cc0*/  @P5 STG.E.U16 desc[UR38][R6.64+0xb2], R69 ;  /* 0x0000b24506005986 */ /* 0x000fe2000c101526 */
[----:B------:R-:W-:-:S02]  /*5cd0*/  ISETP.GT.AND P4, PT, R3, RZ, P1 ;  /* 0x000000ff0300720c */ /* 0x000fc40000f84270 */
[C---:B------:R-:W-:Y:S02]  /*5ce0*/  ISETP.GT.AND P5, PT, R3.reuse, RZ, P0 ;  /* 0x000000ff0300720c */ /* 0x040fe400007a4270 */
[----:B------:R-:W-:Y:S02]  /*5cf0*/  F2FP.F16.F32.PACK_AB R70, RZ, R70 ;  /* 0x00000046ff46723e */ /* 0x000fe400000000ff */
[----:B------:R-:W-:Y:S02]  /*5d00*/  F2FP.F16.F32.PACK_AB R71, RZ, R71 ;  /* 0x00000047ff47723e */ /* 0x000fe400000000ff */
[----:B------:R-:W-:Y:S01]  /*5d10*/  F2FP.F16.F32.PACK_AB R72, RZ, R72 ;  /* 0x00000048ff48723e */ /* 0x000fe200000000ff */
[----:B------:R-:W-:Y:S01]  /*5d20*/  @P2 STG.E.U16 desc[UR38][R8.64+0xb0], R70 ;  /* 0x0000b04608002986 */ /* 0x000fe2000c101526 */
[----:B------:R-:W-:Y:S02]  /*5d30*/  F2FP.F16.F32.PACK_AB R73, RZ, R73 ;  /* 0x00000049ff49723e */ /* 0x000fe400000000ff */
[C---:B------:R-:W-:Y:S01]  /*5d40*/  ISETP.GT.AND P1, PT, R3.reuse, 0x8, P1 ;  /* 0x000000080300780c */ /* 0x040fe20000f24270 */
[----:B------:R-:W-:Y:S01]  /*5d50*/  @P3 STG.E.U16 desc[UR38][R8.64+0xb2], R71 ;  /* 0x0000b24708003986 */ /* 0x000fe2000c101526 */
[----:B------:R-:W-:-:S02]  /*5d60*/  ISETP.GT.AND P2, PT, R3, 0x8, P0 ;  /* 0x000000080300780c */ /* 0x000fc40000744270 */
[C---:B------:R-:W-:Y:S01]  /*5d70*/  ISETP.GT.AND P0, PT, R4.reuse, 0x69, PT ;  /* 0x000000690400780c */ /* 0x040fe20003f04270 */
[----:B------:R-:W-:Y:S01]  /*5d80*/  @P4 STG.E.U16 desc[UR38][R6.64+0xc0], R72 ;  /* 0x0000c04806004986 */ /* 0x000fe2000c101526 */
[----:B------:R-:W-:Y:S02]  /*5d90*/  ISETP.GT.AND P4, PT, R4, 0x68, PT ;  /* 0x000000680400780c */ /* 0x000fe40003f84270 */
[----:B------:R-:W-:Y:S01]  /*5da0*/  F2FP.F16.F32.PACK_AB R74, RZ, R74 ;  /* 0x0000004aff4a723e */ /* 0x000fe200000000ff */
[----:B------:R-:W-:Y:S01]  /*5db0*/  @P5 STG.E.U16 desc[UR38][R6.64+0xc2], R73 ;  /* 0x0000c24906005986 */ /* 0x000fe2000c101526 */
[C---:B------:R-:W-:Y:S02]  /*5dc0*/  ISETP.GT.AND P5, PT, R3.reuse, RZ, P4 ;  /* 0x000000ff0300720c */ /* 0x040fe400027a4270 */
[----:B------:R-:W-:Y:S01]  /*5dd0*/  ISETP.GT.AND P3, PT, R3, RZ, P0 ;  /* 0x000000ff0300720c */ /* 0x000fe20000764270 */
[----:B------:R-:W-:Y:S01]  /*5de0*/  @P1 STG.E.U16 desc[UR38][R8.64+0xc0], R74 ;  /* 0x0000c04a08001986 */ /* 0x000fe2000c101526 */
[----:B------:R-:W-:-:S02]  /*5df0*/  F2FP.F16.F32.PACK_AB R75, RZ, R75 ;  /* 0x0000004bff4b723e */ /* 0x000fc400000000ff */
[----:B------:R-:W-:Y:S02]  /*5e00*/  F2FP.F16.F32.PACK_AB R76, RZ, R76 ;  /* 0x0000004cff4c723e */ /* 0x000fe400000000ff */
[C---:B------:R-:W-:Y:S01]  /*5e10*/  ISETP.GT.AND P4, PT, R3.reuse, 0x8, P4 ;  /* 0x000000080300780c */ /* 0x040fe20002784270 */
[----:B------:R-:W-:Y:S01]  /*5e20*/  @P2 STG.E.U16 desc[UR38][R8.64+0xc2], R75 ;  /* 0x0000c24b08002986 */ /* 0x000fe2000c101526 */
[----:B------:R-:W-:Y:S02]  /*5e30*/  F2FP.F16.F32.PACK_AB R77, RZ, R77 ;  /* 0x0000004dff4d723e */ /* 0x000fe400000000ff */
[C---:B------:R-:W-:Y:S01]  /*5e40*/  ISETP.GT.AND P2, PT, R4.reuse, 0x71, PT ;  /* 0x000000710400780c */ /* 0x040fe20003f44270 */
[----:B------:R-:W-:Y:S01]  /*5e50*/  @P5 STG.E.U16 desc[UR38][R6.64+0xd0], R76 ;  /* 0x0000d04c06005986 */ /* 0x000fe2000c101526 */
[----:B------:R-:W-:Y:S02]  /*5e60*/  ISETP.GT.AND P5, PT, R3, 0x8, P0 ;  /* 0x000000080300780c */ /* 0x000fe400007a4270 */
[C---:B------:R-:W-:Y:S01]  /*5e70*/  ISETP.GT.AND P1, PT, R4.reuse, 0x78, PT ;  /* 0x000000780400780c */ /* 0x040fe20003f24270 */
[----:B------:R-:W-:Y:S01]  /*5e80*/  @P3 STG.E.U16 desc[UR38][R6.64+0xd2], R77 ;  /* 0x0000d24d06003986 */ /* 0x000fe2000c101526 */
[----:B------:R-:W-:-:S02]  /*5e90*/  ISETP.GT.AND P3, PT, R4, 0x70, PT ;  /* 0x000000700400780c */ /* 0x000fc40003f64270 */
[----:B------:R-:W-:Y:S01]  /*5ea0*/  ISETP.GT.AND P0, PT, R4, 0x79, PT ;  /* 0x000000790400780c */ /* 0x000fe20003f04270 */
[----:B------:R-:W-:Y:S01]  /*5eb0*/  @P4 IMAD.MOV.U32 R4, RZ, RZ, R8 ;  /* 0x000000ffff044224 */ /* 0x000fe200078e0008 */
[----:B------:R-:W-:Y:S01]  /*5ec0*/  F2FP.F16.F32.PACK_AB R78, RZ, R78 ;  /* 0x0000004eff4e723e */ /* 0x000fe200000000ff */
[----:B------:R-:W-:Y:S01]  /*5ed0*/  @P4 IMAD.MOV.U32 R5, RZ, RZ, R9 ;  /* 0x000000ffff054224 */ /* 0x000fe200078e0009 */
[----:B------:R-:W-:Y:S02]  /*5ee0*/  F2FP.F16.F32.PACK_AB R79, RZ, R79 ;  /* 0x0000004fff4f723e */ /* 0x000fe400000000ff */
[----:B------:R-:W-:Y:S02]  /*5ef0*/  F2FP.F16.F32.PACK_AB R80, RZ, R80 ;  /* 0x00000050ff50723e */ /* 0x000fe400000000ff */
[----:B------:R0:W-:Y:S01]  /*5f00*/  @P4 STG.E.U16 desc[UR38][R4.64+0xd0], R78 ;  /* 0x0000d04e04004986 */ /* 0x0001e2000c101526 */
[----:B------:R-:W-:Y:S02]  /*5f10*/  ISETP.GT.AND P4, PT, R3, RZ, P2 ;  /* 0x000000ff0300720c */ /* 0x000fe40001784270 */
[----:B------:R-:W-:-:S02]  /*5f20*/  F2FP.F16.F32.PACK_AB R81, RZ, R81 ;  /* 0x00000051ff51723e */ /* 0x000fc400000000ff */
[----:B------:R-:W-:Y:S02]  /*5f30*/  ISETP.GT.AND P2, PT, R3, 0x8, P2 ;  /* 0x000000080300780c */ /* 0x000fe40001744270 */
[----:B------:R-:W-:Y:S02]  /*5f40*/  F2FP.F16.F32.PACK_AB R82, RZ, R82 ;  /* 0x00000052ff52723e */ /* 0x000fe400000000ff */
[----:B------:R-:W-:Y:S02]  /*5f50*/  F2FP.F16.F32.PACK_AB R83, RZ, R83 ;  /* 0x00000053ff53723e */ /* 0x000fe400000000ff */
[----:B------:R-:W-:Y:S01]  /*5f60*/  F2FP.F16.F32.PACK_AB R84, RZ, R84 ;  /* 0x00000054ff54723e */ /* 0x000fe200000000ff */
[----:B0-----:R-:W-:Y:S01]  /*5f70*/  @P5 IMAD.MOV.U32 R4, RZ, RZ, R8 ;  /* 0x000000ffff045224 */ /* 0x001fe200078e0008 */
[----:B------:R-:W-:Y:S01]  /*5f80*/  F2FP.F16.F32.PACK_AB R85, RZ, R85 ;  /* 0x00000055ff55723e */ /* 0x000fe200000000ff */
[----:B------:R-:W-:Y:S01]  /*5f90*/  @P5 IMAD.MOV.U32 R5, RZ, RZ, R9 ;  /* 0x000000ffff055224 */ /* 0x000fe200078e0009 */
[----:B------:R-:W-:-:S02]  /*5fa0*/  F2FP.F16.F32.PACK_AB R86, RZ, R86 ;  /* 0x00000056ff56723e */ /* 0x000fc400000000ff */
[----:B------:R-:W-:Y:S02]  /*5fb0*/  F2FP.F16.F32.PACK_AB R87, RZ, R87 ;  /* 0x00000057ff57723e */ /* 0x000fe400000000ff */
[----:B------:R0:W-:Y:S01]  /*5fc0*/  @P5 STG.E.U16 desc[UR38][R4.64+0xd2], R79 ;  /* 0x0000d24f04005986 */ /* 0x0001e2000c101526 */
[C---:B------:R-:W-:Y:S02]  /*5fd0*/  ISETP.GT.AND P5, PT, R3.reuse, RZ, P3 ;  /* 0x000000ff0300720c */ /* 0x040fe40001fa4270 */
[----:B------:R-:W-:-:S11]  /*5fe0*/  ISETP.GT.AND P3, PT, R3, 0x8, P3 ;  /* 0x000000080300780c */ /* 0x000fd60001f64270 */
[----:B0-----:R-:W-:Y:S02]  /*5ff0*/  @P5 IMAD.MOV.U32 R4, RZ, RZ, R6 ;  /* 0x000000ffff045224 */ /* 0x001fe400078e0006 */
[----:B------:R-:W-:-:S05]  /*6000*/  @P5 IMAD.MOV.U32 R5, RZ, RZ, R7 ;  /* 0x000000ffff055224 */ /* 0x000fca00078e0007 */
[----:B------:R0:W-:Y:S01]  /*6010*/  @P5 STG.E.U16 desc[UR38][R4.64+0xe0], R80 ;  /* 0x0000e05004005986 */ /* 0x0001e2000c101526 */
[C---:B------:R-:W-:Y:S02]  /*6020*/  ISETP.GT.AND P5, PT, R3.reuse, RZ, P0 ;  /* 0x000000ff0300720c */ /* 0x040fe400007a4270 */
[----:B------:R-:W-:Y:S01]  /*6030*/  ISETP.GT.AND P0, PT, R3, 0x8, P0 ;  /* 0x000000080300780c */ /* 0x000fe20000704270 */
[----:B0-----:R-:W-:Y:S02]  /*6040*/  @P4 IMAD.MOV.U32 R4, RZ, RZ, R6 ;  /* 0x000000ffff044224 */ /* 0x001fe400078e0006 */
[----:B------:R-:W-:-:S05]  /*6050*/  @P4 IMAD.MOV.U32 R5, RZ, RZ, R7 ;  /* 0x000000ffff054224 */ /* 0x000fca00078e0007 */
[----:B------:R0:W-:Y:S01]  /*6060*/  @P4 STG.E.U16 desc[UR38][R4.64+0xe2], R81 ;  /* 0x0000e25104004986 */ /* 0x0001e2000c101526 */
[C---:B------:R-:W-:Y:S02]  /*6070*/  ISETP.GT.AND P4, PT, R3.reuse, RZ, P1 ;  /* 0x000000ff0300720c */ /* 0x040fe40000f84270 */
[----:B------:R-:W-:Y:S01]  /*6080*/  ISETP.GT.AND P1, PT, R3, 0x8, P1 ;  /* 0x000000080300780c */ /* 0x000fe20000f24270 */
[----:B0-----:R-:W-:Y:S02]  /*6090*/  @P3 IMAD.MOV.U32 R4, RZ, RZ, R8 ;  /* 0x000000ffff043224 */ /* 0x001fe400078e0008 */
[----:B------:R-:W-:-:S05]  /*60a0*/  @P3 IMAD.MOV.U32 R5, RZ, RZ, R9 ;  /* 0x000000ffff053224 */ /* 0x000fca00078e0009 */
[----:B------:R0:W-:Y:S02]  /*60b0*/  @P3 STG.E.U16 desc[UR38][R4.64+0xe0], R82 ;  /* 0x0000e05204003986 */ /* 0x0001e4000c101526 */
[----:B0-----:R-:W-:Y:S02]  /*60c0*/  @P2 IMAD.MOV.U32 R4, RZ, RZ, R8 ;  /* 0x000000ffff042224 */ /* 0x001fe400078e0008 */
[----:B------:R-:W-:-:S05]  /*60d0*/  @P2 IMAD.MOV.U32 R5, RZ, RZ, R9 ;  /* 0x000000ffff052224 */ /* 0x000fca00078e0009 */
[----:B------:R0:W-:Y:S02]  /*60e0*/  @P2 STG.E.U16 desc[UR38][R4.64+0xe2], R83 ;  /* 0x0000e25304002986 */ /* 0x0001e4000c101526 */
[----:B0-----:R-:W-:Y:S02]  /*60f0*/  @P4 IMAD.MOV.U32 R4, RZ, RZ, R6 ;  /* 0x000000ffff044224 */ /* 0x001fe400078e0006 */
[----:B------:R-:W-:-:S05]  /*6100*/  @P4 IMAD.MOV.U32 R5, RZ, RZ, R7 ;  /* 0x000000ffff054224 */ /* 0x000fca00078e0007 */
[----:B------:R0:W-:Y:S04]  /*6110*/  @P4 STG.E.U16 desc[UR38][R4.64+0xf0], R84 ;  /* 0x0000f05404004986 */ /* 0x0001e8000c101526 */
[----:B------:R1:W-:Y:S01]  /*6120*/  @P5 STG.E.U16 desc[UR38][R6.64+0xf2], R85 ;  /* 0x0000f25506005986 */ /* 0x0003e2000c101526 */
[----:B0-----:R-:W-:Y:S02]  /*6130*/  @P1 IMAD.MOV.U32 R4, RZ, RZ, R8 ;  /* 0x000000ffff041224 */ /* 0x001fe400078e0008 */
[----:B------:R-:W-:-:S05]  /*6140*/  @P1 IMAD.MOV.U32 R5, RZ, RZ, R9 ;  /* 0x000000ffff051224 */ /* 0x000fca00078e0009 */
[----:B------:R1:W-:Y:S04]  /*6150*/  @P1 STG.E.U16 desc[UR38][R4.64+0xf0], R86 ;  /* 0x0000f05604001986 */ /* 0x0003e8000c101526 */
[----:B------:R1:W-:Y:S02]  /*6160*/  @P0 STG.E.U16 desc[UR38][R8.64+0xf2], R87 ;  /* 0x0000f25708000986 */ /* 0x0003e4000c101526 */
.L_x_158:
[----:B------:R-:W-:Y:S05]  /*6170*/  BSYNC B0 ;  /* 0x0000000000007941 */ /* 0x000fea0003800000 */
.L_x_32:
[----:B------:R-:W-:Y:S01]  /*6180*/  IADD3 R16, P0, R16, UR36, RZ ;  /* 0x0000002410107c10 */ /* 0x000fe2000ff1e0ff */
[----:B------:R-:W-:Y:S01]  /*6190*/  ULDC.64 UR4, c[0x0][0x650] ;  /* 0x0001940000047ab9 */ /* 0x000fe20000000a00 */
[----:B------:R-:W-:Y:S01]  /*61a0*/  PRMT R3, RZ, 0x7610, R3 ;  /* 0x00007610ff037816 */ /* 0x000fe20000000003 */
[----:B------:R-:W-:Y:S01]  /*61b0*/  IMAD.MOV.U32 R100, RZ, RZ, -0x1 ;  /* 0xffffffffff647424 */ /* 0x000fe200078e00ff */
[----:B------:R-:W-:Y:S01]  /*61c0*/  IADD3.X R17, R17, UR42, RZ, P0, !PT ;  /* 0x0000002a11117c10 */ /* 0x000fe200087fe4ff */
[----:B------:R-:W-:Y:S01]  /*61d0*/  IMAD.MOV.U32 R101, RZ, RZ, -0x1 ;  /* 0xffffffffff657424 */ /* 0x000fe200078e00ff */
[----:B------:R-:W-:-:S04]  /*61e0*/  ISETP.GE.U32.AND P0, PT, R16, UR4, PT ;  /* 0x0000000410007c0c */ /* 0x000fc8000bf06070 */
[----:B------:R-:W-:-:S13]  /*61f0*/  ISETP.GE.U32.AND.EX P0, PT, R17, UR5, PT, P0 ;  /* 0x0000000511007c0c */ /* 0x000fda000bf06100 */
[----:B------:R-:W-:Y:S05]  /*6200*/  @P0 BRA `(.L_x_159) ;  /* 0x00000004004c0947 */ /* 0x000fea0003800000 */
[----:B------:R-:W0:Y:S01]  /*6210*/  LDC.64 R10, c[0x0][0x628] ;  /* 0x00018a00ff0a7b82 */ /* 0x000e220000000a00 */
[----:B---3--:R-:W3:Y:S01]  /*6220*/  S2R R12, SR_CTAID.X ;  /* 0x00000000000c7919 */ /* 0x008ee20000002500 */
[----:B-12-4-:R-:W-:Y:S02]  /*6230*/  IMAD.MOV.U32 R8, RZ, RZ, R16 ;  /* 0x000000ffff087224 */ /* 0x016fe400078e0010 */
[----:B------:R-:W-:Y:S01]  /*6240*/  IMAD.MOV.U32 R9, RZ, RZ, R17 ;  /* 0x000000ffff097224 */ /* 0x000fe200078e0011 */
[----:B------:R-:W1:Y:S03]  /*6250*/  S2R R20, SR_CTAID.Y ;  /* 0x0000000000147919 */ /* 0x000e660000002600 */
[----:B------:R-:W2:Y:S08]  /*6260*/  LDC R0, c[0x0][0x630] ;  /* 0x00018c00ff007b82 */ /* 0x000eb00000000800 */
[----:B------:R-:W4:Y:S01]  /*6270*/  LDC.64 R14, c[0x0][0x620] ;  /* 0x00018800ff0e7b82 */ /* 0x000f220000000a00 */
[----:B0-----:R-:W-:-:S04]  /*6280*/  ISETP.NE.U32.AND P0, PT, R10, RZ, PT ;  /* 0x000000ff0a00720c */ /* 0x001fc80003f05070 */
[----:B------:R-:W-:-:S13]  /*6290*/  ISETP.NE.AND.EX P0, PT, R11, RZ, PT, P0 ;  /* 0x000000ff0b00720c */ /* 0x000fda0003f05300 */
[----:B-1234-:R-:W-:Y:S05]  /*62a0*/  @!P0 BRA `(.L_x_160) ;  /* 0x0000000000288947 */ /* 0x01efea0003800000 */
        /* <DEDUP_REMOVED lines=10> */
.L_x_160:
[-CC-:B------:R-:W-:Y:S01]  /*6350*/  SHF.R.U64 R101, R8, R0.reuse, R9.reuse ;  /* 0x0000000008657219 */ /* 0x180fe20000001209 */
[----:B------:R-:W0:Y:S01]  /*6360*/  LDC.64 R26, c[0x0][0x640] ;  /* 0x00019000ff1a7b82 */ /* 0x000e220000000a00 */
[----:B------:R-:W-:Y:S01]  /*6370*/  SHF.R.U32.HI R0, RZ, R0, R9 ;  /* 0x00000000ff007219 */ /* 0x000fe20000011609 */
[----:B------:R-:W-:Y:S01]  /*6380*/  ULDC UR4, c[0x0][0x150] ;  /* 0x0000540000047ab9 */ /* 0x000fe20000000800 */
[----:B------:R-:W-:Y:S02]  /*6390*/  IADD3 R3, P0, RZ, -R101, RZ ;  /* 0x80000065ff037210 */ /* 0x000fe40007f1e0ff */
[----:B------:R-:W-:-:S03]  /*63a0*/  I2FP.F32.U32 R7, R12 ;  /* 0x0000000c00077245 */ /* 0x000fc60000201000 */
[----:B------:R-:W1:Y:S01]  /*63b0*/  LDC R6, c[0x0][0x618] ;  /* 0x00018600ff067b82 */ /* 0x000e620000000800 */
[----:B------:R-:W-:Y:S02]  /*63c0*/  IMAD.X R5, RZ, RZ, ~R0, P0 ;  /* 0x000000ffff057224 */ /* 0x000fe400000e0e00 */
[----:B------:R-:W-:Y:S01]  /*63d0*/  FMUL R7, R7, UR4 ;  /* 0x0000000407077c20 */ /* 0x000fe20008400000 */
[----:B------:R-:W-:Y:S01]  /*63e0*/  ULDC UR4, c[0x0][0x154] ;  /* 0x0000550000047ab9 */ /* 0x000fe20000000800 */
[-C--:B------:R-:W-:Y:S02]  /*63f0*/  IMAD R0, R5, R14.reuse, RZ ;  /* 0x0000000e05007224 */ /* 0x080fe400078e02ff */
[C---:B------:R-:W-:Y:S01]  /*6400*/  IMAD.WIDE.U32 R4, R3.reuse, R14, R16 ;  /* 0x0000000e03047225 */ /* 0x040fe200078e0010 */
[----:B------:R-:W2:Y:S01]  /*6410*/  LDC R8, c[0x0][0x608] ;  /* 0x00018200ff087b82 */ /* 0x000ea20000000800 */
[----:B------:R-:W3:Y:S02]  /*6420*/  F2I.U32.TRUNC.NTZ R7, R7 ;  /* 0x0000000700077305 */ /* 0x000ee4000020f000 */
[----:B------:R-:W-:Y:S01]  /*6430*/  IMAD R3, R3, R15, R0 ;  /* 0x0000000f03037224 */ /* 0x000fe200078e0200 */
[----:B------:R-:W-:-:S03]  /*6440*/  I2FP.F32.U32 R0, R20 ;  /* 0x0000001400007245 */ /* 0x000fc60000201000 */
[----:B------:R-:W-:Y:S01]  /*6450*/  IMAD.IADD R3, R5, 0x1, R3 ;  /* 0x0000000105037824 */ /* 0x000fe200078e0203 */
[----:B------:R-:W4:Y:S01]  /*6460*/  LDC R11, c[0x0][0x658] ;  /* 0x00019600ff0b7b82 */ /* 0x000f220000000800 */
[----:B0-----:R-:W-:-:S04]  /*6470*/  ISETP.NE.U32.AND P0, PT, R26, RZ, PT ;  /* 0x000000ff1a00720c */ /* 0x001fc80003f05070 */
[----:B------:R-:W-:-:S03]  /*6480*/  ISETP.NE.AND.EX P0, PT, R27, RZ, PT, P0 ;  /* 0x000000ff1b00720c */ /* 0x000fc60003f05300 */
[----:B------:R-:W0:Y:S01]  /*6490*/  LDC R9, c[0x0][0x144] ;  /* 0x00005100ff097b82 */ /* 0x000e220000000800 */
[-C--:B-1----:R-:W-:Y:S01]  /*64a0*/  SHF.R.U64 R10, R4, R6.reuse, R3 ;  /* 0x00000006040a7219 */ /* 0x082fe20000001203 */
[----:B---3--:R-:W-:Y:S01]  /*64b0*/  IMAD.MOV R7, RZ, RZ, -R7 ;  /* 0x000000ffff077224 */ /* 0x008fe200078e0a07 */
[----:B------:R-:W-:Y:S01]  /*64c0*/  SHF.R.U32.HI R3, RZ, R6, R3 ;  /* 0x00000006ff037219 */ /* 0x000fe20000011603 */
[----:B------:R-:W-:-:S04]  /*64d0*/  FMUL R6, R0, UR4 ;  /* 0x0000000400067c20 */ /* 0x000fc80008400000 */
[----:B------:R-:W1:Y:S01]  /*64e0*/  LDC R21, c[0x0][0x148] ;  /* 0x00005200ff157b82 */ /* 0x000e620000000800 */
[----:B------:R3:W0:Y:S01]  /*64f0*/  F2I.U32.TRUNC.NTZ R14, R6 ;  /* 0x00000006000e7305 */ /* 0x000622000020f000 */
[-CC-:B--2---:R-:W-:Y:S02]  /*6500*/  SHF.R.U64 R13, R10, R8.reuse, R3.reuse ;  /* 0x000000080a0d7219 */ /* 0x184fe40000001203 */
[----:B------:R-:W-:-:S04]  /*6510*/  SHF.R.U32.HI R0, RZ, R8, R3 ;  /* 0x00000008ff007219 */ /* 0x000fc80000011603 */
[----:B-----5:R-:W2:Y:S01]  /*6520*/  LDC R24, c[0x0][0x648] ;  /* 0x00019200ff187b82 */ /* 0x020ea20000000800 */
[-CC-:B----4-:R-:W-:Y:S02]  /*6530*/  SHF.R.U64 R15, R13, R11.reuse, R0.reuse ;  /* 0x0000000b0d0f7219 */ /* 0x190fe40000001200 */
[----:B------:R-:W-:-:S03]  /*6540*/  SHF.R.U32.HI R5, RZ, R11, R0 ;  /* 0x0000000bff057219 */ /* 0x000fc60000011600 */
[----:B------:R-:W-:Y:S02]  /*6550*/  IMAD.MOV.U32 R4, RZ, RZ, R15 ;  /* 0x000000ffff047224 */ /* 0x000fe400078e000f */
[----:B------:R-:W4:Y:S01]  /*6560*/  LDC R28, c[0x0][0x638] ;  /* 0x00018e00ff1c7b82 */ /* 0x000f220000000800 */
[----:B0-----:R-:W-:-:S07]  /*6570*/  IMAD R25, R9, R7, R12 ;  /* 0x0000000709197224 */ /* 0x001fce00078e020c */
[----:B------:R-:W0:Y:S08]  /*6580*/  LDC R29, c[0x0][0x610] ;  /* 0x00018400ff1d7b82 */ /* 0x000e300000000800 */
[----:B------:R-:W0:Y:S01]  /*6590*/  LDC R30, c[0x0][0x600] ;  /* 0x00018000ff1e7b82 */ /* 0x000e220000000800 */
[----:B-123--:R-:W-:Y:S05]  /*65a0*/  @!P0 BRA `(.L_x_161) ;  /* 0x0000000000288947 */ /* 0x00efea0003800000 */
[----:B------:R-:W1:Y:S02]  /*65b0*/  LDC R0, c[0x0][0x64c] ;  /* 0x00019300ff007b82 */ /* 0x000e640000000800 */
[----:B-1----:R-:W-:-:S05]  /*65c0*/  IADD3 R3, P0, R15, R0, RZ ;  /* 0x000000000f037210 */ /* 0x002fca0007f1e0ff */
        /* <DEDUP_REMOVED lines=8> */
.L_x_161:
[----:B------:R-:W-:Y:S01]  /*6650*/  ISETP.NE.AND P0, PT, R2, 0x1, PT ;  /* 0x000000010200780c */ /* 0x000fe20003f05270 */
[----:B------:R-:W-:Y:S01]  /*6660*/  IMAD.MOV R14, RZ, RZ, -R14 ;  /* 0x000000ffff0e7224 */ /* 0x000fe200078e0a0e */
[----:B------:R-:W-:Y:S02]  /*6670*/  SHF.R.U64 R3, R4, R24, R5 ;  /* 0x0000001804037219 */ /* 0x000fe40000001205 */
[----:B------:R-:W-:Y:S02]  /*6680*/  LOP3.LUT R0, R13, R98, RZ, 0xc0, !PT ;  /* 0x000000620d007212 */ /* 0x000fe400078ec0ff */
[----:B------:R-:W-:Y:S01]  /*6690*/  LOP3.LUT R10, R10, R97, RZ, 0xc0, !PT ;  /* 0x000000610a0a7212 */ /* 0x000fe200078ec0ff */
[----:B------:R-:W-:Y:S02]  /*66a0*/  IMAD.MOV R4, RZ, RZ, -R3 ;  /* 0x000000ffff047224 */ /* 0x000fe400078e0a03 */
[----:B------:R-:W-:Y:S02]  /*66b0*/  IMAD R0, R93, R3, R0 ;  /* 0x000000035d007224 */ /* 0x000fe400078e0200 */
[----:B----4-:R-:W-:-:S02]  /*66c0*/  IMAD R3, R4, R28, R15 ;  /* 0x0000001c04037224 */ /* 0x010fc400078e020f */
[----:B------:R-:W-:Y:S02]  /*66d0*/  @P0 IMAD R25, R21, R14, R20 ;  /* 0x0000000e15190224 */ /* 0x000fe400078e0214 */
[----:B0-----:R-:W-:Y:S02]  /*66e0*/  IMAD R5, R3, R30, R10 ;  /* 0x0000001e03057224 */ /* 0x001fe400078e020a */
[----:B------:R-:W-:Y:S02]  /*66f0*/  IMAD R0, R0, R29, R25 ;  /* 0x0000001d00007224 */ /* 0x000fe400078e0219 */
[----:B------:R-:W-:-:S03]  /*6700*/  IMAD.MOV.U32 R4, RZ, RZ, 0x1 ;  /* 0x00000001ff047424 */ /* 0x000fc600078e00ff */
[----:B------:R-:W-:Y:S02]  /*6710*/  SEL R100, R5, R0, !P0 ;  /* 0x0000000005647207 */ /* 0x000fe40004000000 */
[----:B------:R-:W-:Y:S02]  /*6720*/  PRMT R3, R4, 0x7610, R3 ;  /* 0x0000761004037816 */ /* 0x000fe40000000003 */
[----:B------:R-:W-:-:S07]  /*6730*/  SEL R0, R0, R5, !P0 ;  /* 0x0000000500007207 */ /* 0x000fce0004000000 */
.L_x_159:
[----:B------:R-:W-:Y:S01]  /*6740*/  UIADD3 UR41, UR43, UR41, URZ ;  /* 0x000000292b297290 */ /* 0x000fe2000fffe03f */
[----:B------:R-:W-:Y:S01]  /*6750*/  LOP3.LUT P0, RZ, R3, 0xff, RZ, 0xc0, !PT ;  /* 0x000000ff03ff7812 */ /* 0x000fe2000780c0ff */
[----:B------:R-:W-:Y:S02]  /*6760*/  IMAD.MOV.U32 R103, RZ, RZ, R0 ;  /* 0x000000ffff677224 */ /* 0x000fe400078e0000 */
[----:B------:R-:W-:Y:S02]  /*6770*/  USHF.R.U32.HI UR4, URZ, 0x2, UR41 ;  /* 0x000000023f047899 */ /* 0x000fe40008011629 */
[----:B------:R-:W-:Y:S02]  /*6780*/  UISETP.GT.U32.AND UP1, UPT, UR41, 0x3, UPT ;  /* 0x000000032900788c */ /* 0x000fe4000bf24070 */
[----:B------:R-:W-:Y:S02]  /*6790*/  ULOP3.LUT UR4, UR4, 0x1, URZ, 0xc0, !UPT ;  /* 0x0000000104047892 */ /* 0x000fe4000f8ec03f */
[----:B------:R-:W-:-:S02]  /*67a0*/  UISETP.LT.U32.AND UP1, UPT, UR43, 0x4, UP1 ;  /* 0x000000042b00788c */ /* 0x000fc40008f21070 */
[----:B------:R-:W-:Y:S02]  /*67b0*/  UISETP.NE.U32.AND UP0, UPT, UR4, 0x1, UPT ;  /* 0x000000010400788c */ /* 0x000fe4000bf05070 */
[----:B------:R-:W-:Y:S02]  /*67c0*/  USEL UR5, URZ, 0x1, !UP1 ;  /* 0x000000013f057887 */ /* 0x000fe4000c800000 */
[----:B------:R-:W-:Y:S02]  /*67d0*/  UISETP.GT.U32.AND UP0, UPT, UR43, 0x3, !UP0 ;  /* 0x000000032b00788c */ /* 0x000fe4000c704070 */
[----:B------:R-:W-:Y:S02]  /*67e0*/  ULOP3.LUT UR41, UR41, 0x3, URZ, 0xc0, !UPT ;  /* 0x0000000329297892 */ /* 0x000fe4000f8ec03f */
[----:B------:R-:W-:-:S04]  /*67f0*/  USEL UR4, URZ, 0x1, !UP0 ;  /* 0x000000013f047887 */ /* 0x000fc8000c000000 */
[----:B------:R-:W-:Y:S01]  /*6800*/  ULOP3.LUT UR40, UR4, UR40, UR5, 0x96, !UPT ;  /* 0x0000002804287292 */ /* 0x000fe2000f8e9605 */
[----:B------:R-:W-:Y:S11]  /*6810*/  @P0 BRA `(.L_x_162) ;  /* 0xffffffac00200947 */ /* 0x000ff6000383ffff */
[----:B------:R-:W-:Y:S05]  /*6820*/  EXIT ;  /* 0x000000000000794d */ /* 0x000fea0003800000 */
.L_x_7:
        /* <DEDUP_REMOVED lines=26> */
.L_x_164:
[----:B------:R-:W0:Y:S01]  /*69d0*/  LDC.64 R28, c[0x0][0x640] ;  /* 0x00019000ff1c7b82 */ /* 0x000e220000000a00 */
[-CC-:B------:R-:W-:Y:S01]  /*69e0*/  SHF.R.U64 R21, R14, R6.reuse, R15.reuse ;  /* 0x000000060e157219 */ /* 0x180fe2000000120f */
[----:B------:R-:W-:Y:S01]  /*69f0*/  IMAD.MOV.U32 R30, RZ, RZ, 0x1 ;  /* 0x00000001ff1e7424 */ /* 0x000fe200078e00ff */
[----:B------:R-:W-:Y:S02]  /*6a00*/  SHF.R.U32.HI R6, RZ, R6, R15 ;  /* 0x00000006ff067219 */ /* 0x000fe4000001160f */
[----:B------:R-:W-:-:S03]  /*6a10*/  IADD3 R13, P0, RZ, -R21, RZ ;  /* 0x80000015ff0d7210 */ /* 0x000fc60007f1e0ff */
[----:B------:R-:W1:Y:S02]  /*6a20*/  LDC R12, c[0x0][0x618] ;  /* 0x00018600ff0c7b82 */ /* 0x000e640000000800 */
[----:B------:R-:W-:-:S04]  /*6a30*/  IMAD.X R9, RZ, RZ, ~R6, P0 ;  /* 0x000000ffff097224 */ /* 0x000fc800000e0e06 */
[-C--:B------:R-:W-:Y:S02]  /*6a40*/  IMAD R6, R9, R24.reuse, RZ ;  /* 0x0000001809067224 */ /* 0x080fe400078e02ff */
[----:B------:R-:W2:Y:S01]  /*6a50*/  LDC R14, c[0x0][0x608] ;  /* 0x00018200ff0e7b82 */ /* 0x000ea20000000800 */
[----:B------:R-:W-:-:S04]  /*6a60*/  IMAD.WIDE.U32 R8, R13, R24, R16 ;  /* 0x000000180d087225 */ /* 0x000fc800078e0010 */
[----:B------:R-:W-:-:S03]  /*6a70*/  IMAD R13, R13, R25, R6 ;  /* 0x000000190d0d7224 */ /* 0x000fc600078e0206 */
[----:B------:R-:W3:Y:S01]  /*6a80*/  LDC R27, c[0x0][0x658] ;  /* 0x00019600ff1b7b82 */ /* 0x000ee20000000800 */
[----:B------:R-:W-:Y:S01]  /*6a90*/  IMAD.IADD R9, R9, 0x1, R13 ;  /* 0x0000000109097824 */ /* 0x000fe200078e020d */
[----:B0-----:R-:W-:-:S04]  /*6aa0*/  ISETP.NE.U32.AND P0, PT, R28, RZ, PT ;  /* 0x000000ff1c00720c */ /* 0x001fc80003f05070 */
[----:B------:R-:W-:Y:S02]  /*6ab0*/  ISETP.NE.AND.EX P0, PT, R29, RZ, PT, P0 ;  /* 0x000000ff1d00720c */ /* 0x000fe40003f05300 */
[----:B------:R-:W0:Y:S01]  /*6ac0*/  LDC R22, c[0x0][0x600] ;  /* 0x00018000ff167b82 */ /* 0x000e220000000800 */
[-CC-:B-1----:R-:W-:Y:S01]  /*6ad0*/  SHF.R.U64 R10, R8, R12.reuse, R9.reuse ;  /* 0x0000000c080a7219 */ /* 0x182fe20000001209 */
[----:B------:R-:W-:Y:S01]  /*6ae0*/  IMAD.MOV.U32 R8, RZ, RZ, -0x1 ;  /* 0xffffffffff087424 */ /* 0x000fe200078e00ff */
[----:B------:R-:W-:-:S05]  /*6af0*/  SHF.R.U32.HI R9, RZ, R12, R9 ;  /* 0x0000000cff097219 */ /* 0x000fca0000011609 */
[----:B------:R-:W1:Y:S01]  /*6b00*/  LDC R24, c[0x0][0x648] ;  /* 0x00019200ff187b82 */ /* 0x000e620000000800 */
[-CC-:B--2---:R-:W-:Y:S02]  /*6b10*/  SHF.R.U64 R23, R10, R14.reuse, R9.reuse ;  /* 0x0000000e0a177219 */ /* 0x184fe40000001209 */
[----:B------:R-:W-:-:S05]  /*6b20*/  SHF.R.U32.HI R6, RZ, R14, R9 ;  /* 0x0000000eff067219 */ /* 0x000fca0000011609 */
[----:B------:R-:W2:Y:S01]  /*6b30*/  LDC R26, c[0x0][0x638] ;  /* 0x00018e00ff1a7b82 */ /* 0x000ea20000000800 */
[-C--:B---3--:R-:W-:Y:S02]  /*6b40*/  SHF.L.U32 R8, R8, R27.reuse, RZ ;  /* 0x0000001b08087219 */ /* 0x088fe400000006ff */
[-CC-:B------:R-:W-:Y:S02]  /*6b50*/  SHF.R.U64 R25, R23, R27.reuse, R6.reuse ;  /* 0x0000001b17197219 */ /* 0x180fe40000001206 */
[----:B------:R-:W-:Y:S02]  /*6b60*/  LOP3.LUT R32, RZ, R8, RZ, 0x33, !PT ;  /* 0x00000008ff207212 */ /* 0x000fe400078e33ff */
[----:B------:R-:W-:Y:S01]  /*6b70*/  SHF.R.U32.HI R9, RZ, R27, R6 ;  /* 0x0000001bff097219 */ /* 0x000fe20000011606 */
[----:B------:R-:W3:Y:S01]  /*6b80*/  LDC R31, c[0x0][0x610] ;  /* 0x00018400ff1f7b82 */ /* 0x000ee20000000800 */
[----:B------:R-:W-:Y:S01]  /*6b90*/  IMAD.MOV.U32 R8, RZ, RZ, R25 ;  /* 0x000000ffff087224 */ /* 0x000fe200078e0019 */
[----:B------:R-:W-:Y:S06]  /*6ba0*/  @!P0 BRA `(.L_x_165) ;  /* 0x0000000000288947 */ /* 0x000fec0003800000 */
        /* <DEDUP_REMOVED lines=10> */
.L_x_165:
[----:B------:R-:W-:Y:S02]  /*6c50*/  ISETP.NE.AND P0, PT, R2, 0x1, PT ;  /* 0x000000010200780c */ /* 0x000fe40003f05270 */
[----:B-1----:R-:W-:Y:S01]  /*6c60*/  SHF.R.U64 R6, R8, R24, R9 ;  /* 0x0000001808067219 */ /* 0x002fe20000001209 */
[----:B0-----:R-:W-:Y:S01]  /*6c70*/  VIADD R9, R22, 0xffffffff ;  /* 0xffffffff16097836 */ /* 0x001fe20000000000 */
[----:B------:R-:W-:Y:S02]  /*6c80*/  SHF.L.U32 R30, R30, R27, RZ ;  /* 0x0000001b1e1e7219 */ /* 0x000fe400000006ff */
[----:B------:R-:W-:Y:S01]  /*6c90*/  LOP3.LUT R5, R23, R32, RZ, 0xc0, !PT ;  /* 0x0000002017057212 */ /* 0x000fe200078ec0ff */
[----:B------:R-:W-:-:S04]  /*6ca0*/  IMAD.MOV R8, RZ, RZ, -R6 ;  /* 0x000000ffff087224 */ /* 0x000fc800078e0a06 */
[----:B------:R-:W-:Y:S01]  /*6cb0*/  IMAD R6, R30, R6, R5 ;  /* 0x000000061e067224 */ /* 0x000fe200078e0205 */
[----:B------:R-:W-:Y:S01]  /*6cc0*/  LOP3.LUT R5, R10, R9, RZ, 0xc0, !PT ;  /* 0x000000090a057212 */ /* 0x000fe200078ec0ff */
[----:B------:R-:W-:Y:S02]  /*6cd0*/  @P0 IMAD R3, R7, R20, R4 ;  /* 0x0000001407030224 */ /* 0x000fe400078e0204 */
[----:B--2---:R-:W-:Y:S02]  /*6ce0*/  IMAD R4, R8, R26, R25 ;  /* 0x0000001a08047224 */ /* 0x004fe400078e0219 */
[----:B---3--:R-:W-:Y:S02]  /*6cf0*/  IMAD R3, R6, R31, R3 ;  /* 0x0000001f06037224 */ /* 0x008fe400078e0203 */
[----:B------:R-:W-:Y:S02]  /*6d00*/  IMAD R4, R4, R22, R5 ;  /* 0x0000001604047224 */ /* 0x000fe400078e0205 */
[----:B------:R-:W-:-:S02]  /*6d10*/  IMAD.MOV.U32 R8, RZ, RZ, 0x1 ;  /* 0x00000001ff087424 */ /* 0x000fc400078e00ff */
[----:B------:R-:W-:Y:S01]  /*6d20*/  IMAD.MOV.U32 R6, RZ, RZ, R21 ;  /* 0x000000ffff067224 */ /* 0x000fe200078e0015 */
[----:B------:R-:W-:Y:S02]  /*6d30*/  SEL R13, R4, R3, !P0 ;  /* 0x00000003040d7207 */ /* 0x000fe40004000000 */
[----:B------:R-:W-:-:S07]  /*6d40*/  SEL R19, R3, R4, !P0 ;  /* 0x0000000403137207 */ /* 0x000fce0004000000 */
.L_x_163:
[----:B------:R-:W-:-:S08]  /*6d50*/  NOP ;  /* 0x0000000000007918 */ /* 0x000fd00000000000 */
[----:B------:R-:W0:-:S00]  /*6d60*/  USETMAXREG.DEALLOC.CTAPOOL 0x28 ;  /* 0x00000028000079c8 */ /* 0x000e0000080e0500 */
[----:B0-----:R-:W-:-:S13]  /*6d70*/  ISETP.NE.AND P0, PT, R0, RZ, PT ;  /* 0x000000ff0000720c */ /* 0x001fda0003f05270 */
[----:B------:R-:W-:Y:S05]  /*6d80*/  @P0 EXIT ;  /* 0x000000000000094d */ /* 0x000fea0003800000 */
[----:B------:R-:W-:Y:S01]  /*6d90*/  LOP3.LUT P0, RZ, R8, 0xff, RZ, 0xc0, !PT ;  /* 0x000000ff08ff7812 */ /* 0x000fe2000780c0ff */
[----:B------:R-:W-:Y:S02]  /*6da0*/  IMAD.MOV.U32 R10, RZ, RZ, 0x1 ;  /* 0x00000001ff0a7424 */ /* 0x000fe400078e00ff */
[----:B------:R-:W-:-:S10]  /*6db0*/  IMAD.MOV.U32 R9, RZ, RZ, RZ ;  /* 0x000000ffff097224 */ /* 0x000fd400078e00ff */
[----:B------:R-:W-:Y:S05]  /*6dc0*/  @!P0 BRA `(.L_x_166) ;  /* 0x0000000c00a48947 */ /* 0x000fea0003800000 */
[----:B------:R-:W0:Y:S01]  /*6dd0*/  LDC R0, c[0x0][0x28c] ;  /* 0x0000a300ff007b82 */ /* 0x000e220000000800 */
[----:B------:R-:W-:Y:S01]  /*6de0*/  ULDC UR5, c[0x0][0x658] ;  /* 0x0001960000057ab9 */ /* 0x000fe20000000800 */
[----:B------:R-:W-:Y:S01]  /*6df0*/  UMOV UR8, 0xffffffff ;  /* 0xffffffff00087882 */ /* 0x000fe20000000000 */
[----:B------:R-:W-:Y:S01]  /*6e00*/  UMOV UR11, 0x1 ;  /* 0x00000001000b7882 */ /* 0x000fe20000000000 */
[----:B------:R-:W-:Y:S01]  /*6e10*/  USHF.L.U32 UR8, UR8, UR5, URZ ;  /* 0x0000000508087299 */ /* 0x000fe2000800063f */
[----:B------:R-:W-:Y:S01]  /*6e20*/  BSSY B0, `(.L_x_166) ;  /* 0x00000e3000007945 */ /* 0x000fe20003800000 */
[----:B------:R-:W-:Y:S01]  /*6e30*/  LOP3.LUT R12, R18, 0x2, RZ, 0xfc, !PT ;  /* 0x00000002120c7812 */ /* 0x000fe200078efcff */
[----:B------:R-:W-:Y:S01]  /*6e40*/  IMAD.MOV.U32 R10, RZ, RZ, 0x1 ;  /* 0x00000001ff0a7424 */ /* 0x000fe200078e00ff */
[----:B------:R-:W1:Y:S01]  /*6e50*/  S2UR UR7, SR_CgaCtaId ;  /* 0x00000000000779c3 */ /* 0x000e620000008800 */
[----:B------:R-:W-:Y:S01]  /*6e60*/  ULOP3.LUT UR21, URZ, UR8, URZ, 0x33, !UPT ;  /* 0x000000083f157292 */ /* 0x000fe2000f8e333f */
[----:B------:R-:W-:Y:S01]  /*6e70*/  IMAD.MOV.U32 R9, RZ, RZ, RZ ;  /* 0x000000ffff097224 */ /* 0x000fe200078e00ff */
[----:B------:R-:W-:Y:S01]  /*6e80*/  ULDC UR4, c[0x0][0x600] ;  /* 0x0001800000047ab9 */ /* 0x000fe20000000800 */
[----:B------:R-:W-:Y:S01]  /*6e90*/  UMOV UR23, 0x11 ;  /* 0x0000001100177882 */ /* 0x000fe20000000000 */
[----:B------:R-:W-:-:S02]  /*6ea0*/  UIADD3 UR4, UR4, -0x1, URZ ;  /* 0xffffffff04047890 */ /* 0x000fc4000fffe03f */
[----:B------:R-:W-:Y:S01]  /*6eb0*/  USHF.L.U32 UR5, UR11, UR5, URZ ;  /* 0x000000050b057299 */ /* 0x000fe2000800063f */
[----:B------:R-:W-:Y:S01]  /*6ec0*/  ULDC.64 UR32, c[0x0][0x198] ;  /* 0x0000660000207ab9 */ /* 0x000fe20000000a00 */
[----:B0-----:R-:W-:-:S05]  /*6ed0*/  VIADD R0, R0, 0x3f ;  /* 0x0000003f00007836 */ /* 0x001fca0000000000 */
[----:B------:R-:W-:Y:S01]  /*6ee0*/  SHF.R.S32.HI R3, RZ, 0x1f, R0 ;  /* 0x0000001fff037819 */ /* 0x000fe20000011400 */
[----:B-1----:R-:W-:-:S03]  /*6ef0*/  USHF.R.U32.HI UR31, URZ, 0x2, UR7 ;  /* 0x000000023f1f7899 */ /* 0x002fc60008011607 */
[----:B------:R-:W-:Y:S01]  /*6f00*/  LEA.HI R3, R3, R0, RZ, 0x6 ;  /* 0x0000000003037211 */ /* 0x000fe200078f30ff */
[----:B------:R-:W-:Y:S01]  /*6f10*/  ULOP3.LUT UR6, UR7, 0x3, URZ, 0xc0, !UPT ;  /* 0x0000000307067892 */ /* 0x000fe2000f8ec03f */
[----:B------:R-:W-:Y:S01]  /*6f20*/  IMAD.MOV.U32 R0, RZ, RZ, 0x1 ;  /* 0x00000001ff007424 */ /* 0x000fe200078e00ff */
[----:B------:R-:W-:Y:S01]  /*6f30*/  USHF.L.U32 UR13, UR7, 0x5, URZ ;  /* 0x00000005070d7899 */ /* 0x000fe2000800063f */
[--C-:B------:R-:W-:Y:S01]  /*6f40*/  SHF.R.S32.HI R8, RZ, 0x6, R3.reuse ;  /* 0x00000006ff087819 */ /* 0x100fe20000011403 */
[----:B------:R-:W-:Y:S02]  /*6f50*/  USHF.L.U32 UR30, UR7, 0xb, URZ ;  /* 0x0000000b071e7899 */ /* 0x000fe4000800063f */
[----:B------:R-:W-:Y:S01]  /*6f60*/  ULOP3.LUT UR7, UR7, 0xfffffffc, URZ, 0xc0, !UPT ;  /* 0xfffffffc07077892 */ /* 0x000fe2000f8ec03f */
[----:B------:R-:W-:Y:S01]  /*6f70*/  PRMT R3, R0, 0x7610, R3 ;  /* 0x0000761000037816 */ /* 0x000fe20000000003 */
[----:B------:R-:W-:Y:S01]  /*6f80*/  UISETP.GT.U32.AND UP0, UPT, UR6, 0xffff, UPT ;  /* 0x0000ffff0600788c */ /* 0x000fe2000bf04070 */
[----:B------:R-:W-:Y:S01]  /*6f90*/  VIADD R0, R8, 0x1 ;  /* 0x0000000108007836 */ /* 0x000fe20000000000 */
[----:B------:R-:W-:-:S02]  /*6fa0*/  ULOP3.LUT UR9, UR7, 0x1, URZ, 0xfc, !UPT ;  /* 0x0000000107097892 */ /* 0x000fc4000f8efc3f */
[----:B------:R-:W-:Y:S02]  /*6fb0*/  ULOP3.LUT UR10, UR7, 0x2, URZ, 0xfc, !UPT ;  /* 0x00000002070a7892 */ /* 0x000fe4000f8efc3f */
[----:B------:R-:W-:Y:S02]  /*6fc0*/  USHF.L.U32 UR8, UR11, UR7, URZ ;  /* 0x000000070b087299 */ /* 0x000fe4000800063f */
[----:B------:R-:W-:Y:S02]  /*6fd0*/  ULOP3.LUT UR7, UR7, 0x3, URZ, 0xfc, !UPT ;  /* 0x0000000307077892 */ /* 0x000fe4000f8efc3f */
[----:B------:R-:W-:Y:S02]  /*6fe0*/  USHF.L.U32 UR9, UR11, UR9, URZ ;  /* 0x000000090b097299 */ /* 0x000fe4000800063f */
[----:B------:R-:W-:Y:S02]  /*6ff0*/  USHF.L.U32 UR10, UR11, UR10, URZ ;  /* 0x0000000a0b0a7299 */ /* 0x000fe4000800063f */
[----:B------:R-:W-:-:S02]  /*7000*/  USEL UR6, UR6, 0xffff, !UP0 ;  /* 0x0000ffff06067887 */ /* 0x000fc4000c000000 */
[----:B------:R-:W-:Y:S02]  /*7010*/  USHF.L.U32 UR7, UR11, UR7, URZ ;  /* 0x000000070b077299 */ /* 0x000fe4000800063f */
[----:B------:R-:W-:Y:S02]  /*7020*/  ULOP3.LUT UR8, UR10, UR8, UR9, 0xfe, !UPT ;  /* 0x000000080a087292 */ /* 0x000fe4000f8efe09 */
[----:B------:R-:W-:Y:S02]  /*7030*/  ULOP3.LUT UR6, UR6, 0xffff, URZ, 0xc0, !UPT ;  /* 0x0000ffff06067892 */ /* 0x000fe4000f8ec03f */
[----:B------:R-:W-:Y:S02]  /*7040*/  USHF.L.U32 UR38, UR31, 0x5, URZ ;  /* 0x000000051f267899 */ /* 0x000fe4000800063f */
[----:B------:R-:W-:Y:S02]  /*7050*/  ULOP3.LUT UR13, UR13, 0x60, URZ, 0xc0, !UPT ;  /* 0x000000600d0d7892 */ /* 0x000fe4000f8ec03f */
[----:B------:R-:W-:-:S02]  /*7060*/  ULOP3.LUT UR22, UR8, UR7, URZ, 0xfc, !UPT ;  /* 0x0000000708167292 */ /* 0x000fc4000f8efc3f */
[----:B------:R-:W-:-:S12]  /*7070*/  USHF.L.U32 UR23, UR23, UR6, URZ ;  /* 0x0000000617177299 */ /* 0x000fd8000800063f */
.L_x_177:
[----:B------:R-:W-:-:S03]  /*7080*/  UMOV UR6, 0xffffffff ;  /* 0xffffffff00067882 */ /* 0x000fc60000000000 */
[----:B------:R-:W-:Y:S05]  /*7090*/  BRA.DIV UR6, `(.L_x_167) ;  /* 0x0000000e06d87947 */ /* 0x000fea000b800000 */
[----:B------:R-:W-:-:S13]  /*70a0*/  ELECT P6, URZ, PT ;  /* 0x00000000003f782f */ /* 0x000fda00038c0000 */
.L_x_188:
[----:B------:R-:W-:Y:S04]  /*70b0*/  BSSY B1, `(.L_x_168) ;  /* 0x0000046000017945 */ /* 0x000fe80003800000 */
[----:B------:R-:W-:Y:S05]  /*70c0*/  @!P6 BRA `(.L_x_169) ;  /* 0x000000040010e947 */ /* 0x000fea0003800000 */
[----:B------:R-:W0:Y:S02]  /*70d0*/  LDC R4, c[0x0][0x28c] ;  /* 0x0000a300ff047b82 */ /* 0x000e240000000800 */
[----:B0-----:R-:W-:-:S13]  /*70e0*/  ISETP.GE.AND P0, PT, R4, 0x1, PT ;  /* 0x000000010400780c */ /* 0x001fda0003f06270 */
[----:B------:R-:W-:Y:S05]  /*70f0*/  @!P0 BRA `(.L_x_169) ;  /* 0x0000000400048947 */ /* 0x000fea0003800000 */
[----:B------:R-:W-:Y:S01]  /*7100*/  IMAD.SHL.U32 R19, R19, 0x80, RZ ;  /* 0x0000008013137824 */ /* 0x000fe200078e00ff */
[----:B------:R-:W-:Y:S01]  /*7110*/  LEA R15, R13, UR13, 0x7 ;  /* 0x0000000d0d0f7c11 */ /* 0x000fe2000f8e38ff */
[----:B------:R-:W-:Y:S02]  /*7120*/  IMAD.MOV.U32 R21, RZ, RZ, RZ ;  /* 0x000000ffff157224 */ /* 0x000fe400078e00ff */
[----:B------:R-:W-:Y:S02]  /*7130*/  IMAD.U32 R23, RZ, RZ, UR38 ;  /* 0x00000026ff177e24 */ /* 0x000fe4000f8e00ff */
[----:B------:R-:W-:Y:S02]  /*7140*/  IMAD.MOV.U32 R4, RZ, RZ, R0 ;  /* 0x000000ffff047224 */ /* 0x000fe400078e0000 */
[----:B------:R-:W-:Y:S02]  /*7150*/  IMAD.MOV.U32 R5, RZ, RZ, R10 ;  /* 0x000000ffff057224 */ /* 0x000fe400078e000a */
[----:B------:R-:W-:-:S02]  /*7160*/  IMAD.MOV.U32 R7, RZ, RZ, R9 ;  /* 0x000000ffff077224 */ /* 0x000fc400078e0009 */
[----:B------:R-:W-:-:S07]  /*7170*/  VIADD R24, R19, 0x40 ;  /* 0x0000004013187836 */ /* 0x000fce0000000000 */
.L_x_172:
[----:B------:R-:W0:Y:S01]  /*7180*/  S2R R14, SR_CgaCtaId ;  /* 0x00000000000e7919 */ /* 0x000e220000008800 */
[----:B------:R-:W-:Y:S02]  /*7190*/  MOV R13, 0x400 ;  /* 0x00000400000d7802 */ /* 0x000fe40000000f00 */
[----:B------:R-:W-:Y:S02]  /*71a0*/  ISETP.NE.AND P1, PT, R11, RZ, PT ;  /* 0x000000ff0b00720c */ /* 0x000fe40003f25270 */
[----:B0-----:R-:W-:Y:S02]  /*71b0*/  LEA R22, R14, R13, 0x18 ;  /* 0x0000000d0e167211 */ /* 0x001fe400078ec0ff */
[----:B------:R-:W-:-:S09]  /*71c0*/  SHF.L.U32 R13, R5, 0x1f, RZ ;  /* 0x0000001f050d7819 */ /* 0x000fd200000006ff */
[----:B------:R-:W0:Y:S01]  /*71d0*/  @!P1 LDC R14, c[0x0][0x500] ;  /* 0x00014000ff0e9b82 */ /* 0x000e220000000800 */
[----:B------:R-:W-:-:S04]  /*71e0*/  IMAD R20, R7, 0x8, R22 ;  /* 0x0000000807147824 */ /* 0x000fc800078e0216 */
[----:B------:R-:W1:Y:S02]  /*71f0*/  SYNCS.PHASECHK.TRANS64.TRYWAIT P0, [R20+URZ+0x20], R13 ;  /* 0x0000200d140075a7 */ /* 0x000e64000800017f */
[----:B-1----:R-:W-:Y:S05]  /*7200*/  @!P0 BRA `(.L_x_170) ;  /* 0x0000000c009c8947 */ /* 0x002fea0003800000 */
.L_x_189:
[----:B-1----:R-:W-:Y:S01]  /*7210*/  PRMT R13, R12, 0x9910, RZ ;  /* 0x000099100c0d7816 */ /* 0x002fe200000000ff */
[----:B0-----:R0:W-:Y:S03]  /*7220*/  @!P1 SYNCS.ARRIVE.TRANS64 RZ, [R20+URZ], R14 ;  /* 0x0000000e14ff99a7 */ /* 0x0011e6000800003f */
[----:B------:R-:W-:-:S13]  /*7230*/  ISETP.NE.AND P0, PT, R13, 0x2, PT ;  /* 0x000000020d00780c */ /* 0x000fda0003f05270 */
[----:B0-----:R-:W-:Y:S05]  /*7240*/  @P0 BRA `(.L_x_171) ;  /* 0x0000000000040947 */ /* 0x001fea0003800000 */
[----:B------:R-:W-:Y:S01]  /*7250*/  BPT.TRAP 0x1 ;  /* 0x000000040000795c */ /* 0x000fe20000300000 */
.L_x_171:
[----:B------:R-:W-:Y:S01]  /*7260*/  R2UR UR8, R7 ;  /* 0x00000000070872ca */ /* 0x000fe200000e0000 */
[----:B------:R-:W-:Y:S01]  /*7270*/  UIADD3 UR14, UP0, UR32, 0xf0, URZ ;  /* 0x000000f0200e7890 */ /* 0x000fe2000ff1e03f */
[----:B------:R-:W-:Y:S01]  /*7280*/  R2UR UR12, R22 ;  /* 0x00000000160c72ca */ /* 0x000fe200000e0000 */
[----:B------:R-:W-:Y:S01]  /*7290*/  UPRMT UR29, URZ, 0x5410, UR23 ;  /* 0x000054103f1d7896 */ /* 0x000fe20008000017 */
[----:B------:R-:W-:Y:S01]  /*72a0*/  R2UR UR25, R20 ;  /* 0x00000000141972ca */ /* 0x000fe200000e0000 */
[----:B------:R-:W-:Y:S01]  /*72b0*/  UIADD3.X UR15, URZ, UR33, URZ, UP0, !UPT ;  /* 0x000000213f0f7290 */ /* 0x000fe200087fe43f */
[----:B------:R-:W-:Y:S01]  /*72c0*/  R2UR UR27, R23 ;  /* 0x00000000171b72ca */ /* 0x000fe200000e0000 */
[----:B------:R-:W-:Y:S01]  /*72d0*/  VIADD R4, R4, 0xffffffff ;  /* 0xffffffff04047836 */ /* 0x000fe20000000000 */
[----:B------:R-:W-:Y:S01]  /*72e0*/  R2UR UR28, R6 ;  /* 0x00000000061c72ca */ /* 0x000fe200000e0000 */
[----:B------:R-:W-:Y:S01]  /*72f0*/  UMOV UR6, 0x0 ;  /* 0x0000000000067882 */ /* 0x000fe20000000000 */
[----:B------:R-:W-:Y:S01]  /*7300*/  R2UR UR26, R19 ;  /* 0x00000000131a72ca */ /* 0x000fe200000e0000 */
[----:B------:R-:W-:Y:S01]  /*7310*/  UMOV UR7, 0x10000000 ;  /* 0x1000000000077882 */ /* 0x000fe20000000000 */
[----:B------:R-:W-:Y:S01]  /*7320*/  R2UR UR18, R24 ;  /* 0x00000000181272ca */ /* 0x000fe200000e0000 */
[----:B------:R-:W-:Y:S01]  /*7330*/  USHF.L.U32 UR8, UR8, 0xd, URZ ;  /* 0x0000000d08087899 */ /* 0x000fe2000800063f */
[----:B------:R-:W-:Y:S01]  /*7340*/  R2UR UR10, R21 ;  /* 0x00000000150a72ca */ /* 0x000fe200000e0000 */
[----:B------:R-:W-:Y:S01]  /*7350*/  UIADD3 UR34, UP1, UR32, 0x1f0, URZ ;  /* 0x000001f020227890 */ /* 0x000fe2000ff3e03f */
[----:B------:R-:W-:Y:S01]  /*7360*/  R2UR UR11, R15 ;  /* 0x000000000f0b72ca */ /* 0x000fe200000e0000 */
[----:B------:R-:W-:Y:S01]  /*7370*/  ULEA UR9, UR31, UR8, 0xb ;  /* 0x000000081f097291 */ /* 0x000fe2000f8e583f */
[----:B------:R-:W-:Y:S01]  /*7380*/  ISETP.GT.AND P1, PT, R4, 0x1, PT ;  /* 0x000000010400780c */ /* 0x000fe20003f24270 */
[----:B------:R-:W-:Y:S01]  /*7390*/  ULOP3.LUT UR8, UR8, 0x1800, UR30, 0xf8, !UPT ;  /* 0x0000180008087892 */ /* 0x000fe2000f8ef81e */
[----:B------:R-:W-:Y:S01]  /*73a0*/  VIADD R7, R7, 0x1 ;  /* 0x0000000107077836 */ /* 0x000fe20000000000 */
[----:B------:R-:W-:Y:S01]  /*73b0*/  ULEA UR9, UR9, UR12, 0x1 ;  /* 0x0000000c09097291 */ /* 0x000fe2000f8e083f */
[----:B------:R-:W-:Y:S01]  /*73c0*/  VIADD R21, R21, 0x40 ;  /* 0x0000004015157836 */ /* 0x000fe20000000000 */
[----:B------:R-:W-:Y:S01]  /*73d0*/  ULEA UR8, UR8, UR12, 0x1 ;  /* 0x0000000c08087291 */ /* 0x000fe2000f8e083f */
[----:B------:R-:W-:Y:S01]  /*73e0*/  VIADD R23, R23, 0x40 ;  /* 0x0000004017177836 */ /* 0x000fe20000000000 */
[----:B------:R-:W-:Y:S01]  /*73f0*/  UIADD3 UR24, UR9, 0x100, URZ ;  /* 0x0000010009187890 */ /* 0x000fe2000fffe03f */
[----:B------:R-:W-:Y:S01]  /*7400*/  ISETP.NE.AND P0, PT, R7, 0x4, PT ;  /* 0x000000040700780c */ /* 0x000fe20003f05270 */
[----:B------:R-:W-:Y:S01]  /*7410*/  UIADD3 UR16, UR9, 0x2100, URZ ;  /* 0x0000210009107890 */ /* 0x000fe2000fffe03f */
[----:B------:R-:W-:Y:S01]  /*7420*/  UMOV UR17, UR25 ;  /* 0x0000001900117c82 */ /* 0x000fe20008000000 */
[----:B------:R-:W-:Y:S01]  /*7430*/  UMOV UR19, UR27 ;  /* 0x0000001b00137c82 */ /* 0x000fe20008000000 */
[----:B------:R-:W-:Y:S01]  /*7440*/  UMOV UR20, UR28 ;  /* 0x0000001c00147c82 */ /* 0x000fe20008000000 */
[----:B------:R-:W-:Y:S01]  /*7450*/  UIADD3.X UR35, URZ, UR33, URZ, UP1, !UPT ;  /* 0x000000213f237290 */ /* 0x000fe20008ffe43f */
[----:B------:R-:W-:-:S02]  /*7460*/  SEL R14, RZ, 0x1, P0 ;  /* 0x00000001ff0e7807 */ /* 0x000fc40000000000 */
[----:B------:R-:W-:Y:S01]  /*7470*/  UTMALDG.3D.MULTICAST [UR24], [UR14], UR29, desc[UR6] ;  /* 0x000006180e0073b4 */ /* 0x000fe2000801181d */
[----:B------:R-:W-:Y:S01]  /*7480*/  UIADD3 UR8, UR8, 0x10100, URZ ;  /* 0x0001010008087890 */ /* 0x000fe2000fffe03f */
[----:B------:R-:W-:Y:S01]  /*7490*/  SEL R7, R7, RZ, P0 ;  /* 0x000000ff07077207 */ /* 0x000fe20000000000 */
[----:B------:R-:W-:Y:S01]  /*74a0*/  UMOV UR9, UR25 ;  /* 0x0000001900097c82 */ /* 0x000fe20008000000 */
[----:B------:R-:W-:Y:S01]  /*74b0*/  UMOV UR12, UR28 ;  /* 0x0000001c000c7c82 */ /* 0x000fe20008000000 */
[----:B------:R-:W-:Y:S01]  /*74c0*/  LOP3.LUT R5, R5, R14, RZ, 0x3c, !PT ;  /* 0x0000000e05057212 */ /* 0x000fe200078e3cff */
[----:B------:R0:W-:Y:S02]  /*74d0*/  UTMALDG.3D.MULTICAST [UR16], [UR14], UR29, desc[UR6] ;  /* 0x000006100e0073b4 */ /* 0x0001e4000801181d */
[----:B0-----:R-:W-:-:S09]  /*74e0*/  UPRMT UR14, URZ, 0x5410, UR22 ;  /* 0x000054103f0e7896 */ /* 0x001fd20008000016 */
[----:B------:R0:W-:Y:S02]  /*74f0*/  UTMALDG.3D.MULTICAST [UR8], [UR34], UR14, desc[UR6] ;  /* 0x00000608220073b4 */ /* 0x0001e4000801180e */
[----:B0-----:R-:W-:Y:S05]  /*7500*/  @P1 BRA `(.L_x_172) ;  /* 0xfffffffc001c1947 */ /* 0x001fea000383ffff */
.L_x_169:
[----:B------:R-:W-:Y:S05]  /*7510*/  BSYNC B1 ;  /* 0x0000000000017941 */ /* 0x000fea0003800000 */
.L_x_168:
[----:B------:R-:W-:Y:S01]  /*7520*/  LOP3.LUT P1, RZ, R3, 0xff, RZ, 0xc0, !PT ;  /* 0x000000ff03ff7812 */ /* 0x000fe2000782c0ff */
[----:B------:R-:W-:Y:S01]  /*7530*/  IMAD.IADD R9, R8, 0x1, R9 ;  /* 0x0000000108097824 */ /* 0x000fe200078e0209 */
[----:B------:R-:W-:Y:S01]  /*7540*/  IADD3 R16, P2, R16, UR36, RZ ;  /* 0x0000002410107c10 */ /* 0x000fe2000ff5e0ff */
[----:B------:R-:W-:Y:S01]  /*7550*/  ULDC.64 UR6, c[0x0][0x650] ;  /* 0x0001940000067ab9 */ /* 0x000fe20000000a00 */
[----:B------:R-:W-:Y:S01]  /*7560*/  BSSY B1, `(.L_x_173) ;  /* 0x000006c000017945 */ /* 0x000fe20003800000 */
[----:B------:R-:W-:Y:S01]  /*7570*/  IMAD.MOV.U32 R19, RZ, RZ, -0x1 ;  /* 0xffffffffff137424 */ /* 0x000fe200078e00ff */
[----:B------:R-:W-:Y:S01]  /*7580*/  SHF.R.U32.HI R3, RZ, 0x2, R9 ;  /* 0x00000002ff037819 */ /* 0x000fe20000011609 */
[----:B------:R-:W-:Y:S01]  /*7590*/  IMAD.MOV.U32 R13, RZ, RZ, -0x1 ;  /* 0xffffffffff0d7424 */ /* 0x000fe200078e00ff */
[----:B------:R-:W-:Y:S01]  /*75a0*/  ISETP.GT.U32.AND P0, PT, R9, 0x3, PT ;  /* 0x000000030900780c */ /* 0x000fe20003f04070 */
[----:B------:R-:W-:Y:S01]  /*75b0*/  IMAD.MOV.U32 R6, RZ, RZ, -0x1 ;  /* 0xffffffffff067424 */ /* 0x000fe200078e00ff */
[----:B------:R-:W-:-:S02]  /*75c0*/  LOP3.LUT R3, R3, 0x1, RZ, 0xc0, !PT ;  /* 0x0000000103037812 */ /* 0x000fc400078ec0ff */
[----:B------:R-:W-:Y:S01]  /*75d0*/  ISETP.LT.U32.AND P0, PT, R8, 0x4, P0 ;  /* 0x000000040800780c */ /* 0x000fe20000701070 */
[----:B------:R-:W0:Y:S01]  /*75e0*/  @P1 S2R R5, SR_CgaCtaId ;  /* 0x0000000000051919 */ /* 0x000e220000008800 */
[----:B------:R-:W-:Y:S02]  /*75f0*/  @P1 MOV R4, 0x400 ;  /* 0x0000040000041802 */ /* 0x000fe40000000f00 */
[----:B------:R-:W-:Y:S02]  /*7600*/  IADD3.X R17, R17, UR42, RZ, P2, !PT ;  /* 0x0000002a11117c10 */ /* 0x000fe400097fe4ff */
[----:B------:R-:W-:Y:S02]  /*7610*/  ISETP.GE.U32.AND P2, PT, R16, UR6, PT ;  /* 0x0000000610007c0c */ /* 0x000fe4000bf46070 */
[----:B------:R-:W-:Y:S02]  /*7620*/  LOP3.LUT R9, R9, 0x3, RZ, 0xc0, !PT ;  /* 0x0000000309097812 */ /* 0x000fe400078ec0ff */
[----:B0-----:R-:W-:-:S04]  /*7630*/  @P1 LEA R4, R5, R4, 0x18 ;  /* 0x0000000405041211 */ /* 0x001fc800078ec0ff */
[----:B------:R0:W-:Y:S01]  /*7640*/  @P1 SYNCS.ARRIVE.TRANS64.A1T0 RZ, [R4+URZ+0x58], RZ ;  /* 0x000058ff04ff19a7 */ /* 0x0001e2000810003f */
[----:B------:R-:W-:Y:S02]  /*7650*/  ISETP.NE.U32.AND P1, PT, R3, 0x1, PT ;  /* 0x000000010300780c */ /* 0x000fe40003f25070 */
[----:B------:R-:W-:Y:S02]  /*7660*/  SEL R3, RZ, 0x1, !P0 ;  /* 0x00000001ff037807 */ /* 0x000fe40004000000 */
[----:B------:R-:W-:Y:S02]  /*7670*/  ISETP.GE.U32.AND.EX P0, PT, R17, UR7, PT, P2 ;  /* 0x0000000711007c0c */ /* 0x000fe4000bf06120 */
[----:B------:R-:W-:-:S04]  /*7680*/  ISETP.GT.U32.AND P1, PT, R8, 0x3, !P1 ;  /* 0x000000030800780c */ /* 0x000fc80004f24070 */
[----:B0-----:R-:W-:-:S04]  /*7690*/  SEL R4, RZ, 0x1, !P1 ;  /* 0x00000001ff047807 */ /* 0x001fc80004800000 */
[--C-:B------:R-:W-:Y:S02]  /*76a0*/  LOP3.LUT R10, R4, R10, R3.reuse, 0x96, !PT ;  /* 0x0000000a040a7212 */ /* 0x100fe400078e9603 */
[----:B------:R-:W-:Y:S02]  /*76b0*/  PRMT R4, RZ, 0x7610, R4 ;  /* 0x00007610ff047816 */ /* 0x000fe40000000004 */
[----:B------:R-:W-:Y:S01]  /*76c0*/  PRMT R3, RZ, 0x7610, R3 ;  /* 0x00007610ff037816 */ /* 0x000fe20000000003 */
[----:B------:R-:W-:Y:S06]  /*76d0*/  @P0 BRA `(.L_x_174) ;  /* 0x0000000400500947 */ /* 0x000fec0003800000 */
[----:B------:R-:W0:Y:S01]  /*76e0*/  S2R R15, SR_CTAID.X ;  /* 0x00000000000f7919 */ /* 0x000e220000002500 */
[----:B------:R-:W-:Y:S01]  /*76f0*/  ULDC.64 UR6, c[0x0][0x628] ;  /* 0x00018a0000067ab9 */ /* 0x000fe20000000a00 */
[----:B------:R-:W1:Y:S01]  /*7700*/  LDC R20, c[0x0][0x144] ;  /* 0x00005100ff147b82 */ /* 0x000e620000000800 */
[----:B------:R-:W-:Y:S01]  /*7710*/  ISETP.NE.U32.AND P0, PT, RZ, UR6, PT ;  /* 0x00000006ff007c0c */ /* 0x000fe2000bf05070 */
[----:B------:R-:W2:Y:S01]  /*7720*/  S2R R13, SR_CTAID.Y ;  /* 0x00000000000d7919 */ /* 0x000ea20000002600 */
[----:B------:R-:W-:Y:S01]  /*7730*/  ULDC UR8, c[0x0][0x150] ;  /* 0x0000540000087ab9 */ /* 0x000fe20000000800 */
[----:B------:R-:W-:Y:S01]  /*7740*/  ULDC UR9, c[0x0][0x630] ;  /* 0x00018c0000097ab9 */ /* 0x000fe20000000800 */
[----:B------:R-:W-:Y:S01]  /*7750*/  ISETP.NE.AND.EX P0, PT, RZ, UR7, PT, P0 ;  /* 0x00000007ff007c0c */ /* 0x000fe2000bf05300 */
[----:B------:R-:W-:Y:S01]  /*7760*/  IMAD.MOV.U32 R4, RZ, RZ, R16 ;  /* 0x000000ffff047224 */ /* 0x000fe200078e0010 */
[----:B0-----:R-:W-:-:S05]  /*7770*/  I2FP.F32.U32 R5, R15 ;  /* 0x0000000f00057245 */ /* 0x001fca0000201000 */
[----:B------:R-:W-:Y:S01]  /*7780*/  FMUL R21, R5, UR8 ;  /* 0x0000000805157c20 */ /* 0x000fe20008400000 */
[----:B------:R-:W-:-:S05]  /*7790*/  IMAD.MOV.U32 R5, RZ, RZ, R17 ;  /* 0x000000ffff057224 */ /* 0x000fca00078e0011 */
[----:B--2---:R-:W-:Y:S05]  /*77a0*/  @!P0 BRA `(.L_x_175) ;  /* 0x0000000000288947 */ /* 0x004fea0003800000 */
[----:B------:R-:W-:Y:S02]  /*77b0*/  ULDC UR8, c[0x0][0x634] ;  /* 0x00018d0000087ab9 */ /* 0x000fe40000000800 */
[----:B------:R-:W-:-:S05]  /*77c0*/  IADD3 R5, P0, R16, UR8, RZ ;  /* 0x0000000810057c10 */ /* 0x000fca000ff1e0ff */
[----:B------:R-:W-:-:S04]  /*77d0*/  IMAD.X R19, RZ, RZ, R17, P0 ;  /* 0x000000ffff137224 */ /* 0x000fc800000e0611 */
[----:B------:R-:W-:-:S04]  /*77e0*/  IMAD.WIDE.U32 R6, R19, UR6, RZ ;  /* 0x0000000613067c25 */ /* 0x000fc8000f8e00ff */
[----:B------:R-:W-:-:S04]  /*77f0*/  IMAD.WIDE.U32 R6, P0, R5, UR7, R6 ;  /* 0x0000000705067c25 */ /* 0x000fc8000f800006 */
[----:B------:R-:W-:-:S04]  /*7800*/  IMAD.WIDE.U32 R4, R5, UR6, RZ ;  /* 0x0000000605047c25 */ /* 0x000fc8000f8e00ff */
[----:B------:R-:W-:Y:S01]  /*7810*/  IMAD.MOV.U32 R4, RZ, RZ, R7 ;  /* 0x000000ffff047224 */ /* 0x000fe200078e0007 */
[----:B------:R-:W-:Y:S01]  /*7820*/  IADD3 RZ, P1, R5, R6, RZ ;  /* 0x0000000605ff7210 */ /* 0x000fe20007f3e0ff */
[----:B------:R-:W-:-:S04]  /*7830*/  IMAD.X R5, RZ, RZ, RZ, P0 ;  /* 0x000000ffff057224 */ /* 0x000fc800000e06ff */
[----:B------:R-:W-:-:S08]  /*7840*/  IMAD.WIDE.U32.X R4, R19, UR7, R4, P1 ;  /* 0x0000000713047c25 */ /* 0x000fd000088e0404 */
.L_x_175:
[--C-:B------:R-:W-:Y:S01]  /*7850*/  SHF.R.U64 R14, R4, UR9, R5.reuse ;  /* 0x00000009040e7c19 */ /* 0x100fe20008001205 */
[----:B------:R-:W0:Y:S01]  /*7860*/  F2I.U32.TRUNC.NTZ R21, R21 ;  /* 0x0000001500157305 */ /* 0x000e22000020f000 */
[----:B------:R-:W-:Y:S01]  /*7870*/  SHF.R.U32.HI R4, RZ, UR9, R5 ;  /* 0x00000009ff047c19 */ /* 0x000fe20008011605 */
[----:B------:R-:W-:Y:S01]  /*7880*/  ULDC.64 UR6, c[0x0][0x620] ;  /* 0x0001880000067ab9 */ /* 0x000fe20000000a00 */
[----:B------:R-:W-:Y:S01]  /*7890*/  IADD3 R7, P0, RZ, -R14, RZ ;  /* 0x8000000eff077210 */ /* 0x000fe20007f1e0ff */
[----:B------:R-:W-:Y:S01]  /*78a0*/  ULDC.64 UR8, c[0x0][0x640] ;  /* 0x0001900000087ab9 */ /* 0x000fe20000000a00 */
[----:B------:R-:W2:Y:S03]  /*78b0*/  LDC R22, c[0x0][0x148] ;  /* 0x00005200ff167b82 */ /* 0x000ea60000000800 */
[----:B------:R-:W-:Y:S01]  /*78c0*/  IMAD.X R4, RZ, RZ, ~R4, P0 ;  /* 0x000000ffff047224 */ /* 0x000fe200000e0e04 */
[----:B------:R-:W-:-:S03]  /*78d0*/  ISETP.NE.U32.AND P0, PT, RZ, UR8, PT ;  /* 0x00000008ff007c0c */ /* 0x000fc6000bf05070 */
[----:B------:R-:W-:Y:S01]  /*78e0*/  IMAD R6, R4, UR6, RZ ;  /* 0x0000000604067c24 */ /* 0x000fe2000f8e02ff */
[----:B------:R-:W-:Y:S01]  /*78f0*/  ISETP.NE.AND.EX P0, PT, RZ, UR9, PT, P0 ;  /* 0x00000009ff007c0c */ /* 0x000fe2000bf05300 */
[----:B------:R-:W-:Y:S01]  /*7900*/  IMAD.WIDE.U32 R4, R7, UR6, R16 ;  /* 0x0000000607047c25 */ /* 0x000fe2000f8e0010 */
[----:B------:R-:W-:-:S03]  /*7910*/  ULDC UR6, c[0x0][0x618] ;  /* 0x0001860000067ab9 */ /* 0x000fc60000000800 */
[----:B------:R-:W-:Y:S01]  /*7920*/  IMAD R7, R7, UR7, R6 ;  /* 0x0000000707077c24 */ /* 0x000fe2000f8e0206 */
[----:B------:R-:W-:Y:S01]  /*7930*/  ULDC UR7, c[0x0][0x154] ;  /* 0x0000550000077ab9 */ /* 0x000fe20000000800 */
[----:B0-----:R-:W-:Y:S02]  /*7940*/  IMAD.MOV R6, RZ, RZ, -R21 ;  /* 0x000000ffff067224 */ /* 0x001fe400078e0a15 */
[----:B------:R-:W-:Y:S02]  /*7950*/  IMAD.IADD R5, R5, 0x1, R7 ;  /* 0x0000000105057824 */ /* 0x000fe400078e0207 */
[----:B-1----:R-:W-:Y:S01]  /*7960*/  IMAD R15, R20, R6, R15 ;  /* 0x00000006140f7224 */ /* 0x002fe200078e020f */
[----:B------:R-:W-:Y:S02]  /*7970*/  I2FP.F32.U32 R6, R13 ;  /* 0x0000000d00067245 */ /* 0x000fe40000201000 */
[--C-:B------:R-:W-:Y:S02]  /*7980*/  SHF.R.U64 R19, R4, UR6, R5.reuse ;  /* 0x0000000604137c19 */ /* 0x100fe40008001205 */
[----:B------:R-:W-:Y:S01]  /*7990*/  SHF.R.U32.HI R4, RZ, UR6, R5 ;  /* 0x00000006ff047c19 */ /* 0x000fe20008011605 */
[----:B------:R-:W-:Y:S01]  /*79a0*/  FMUL R6, R6, UR7 ;  /* 0x0000000706067c20 */ /* 0x000fe20008400000 */
[----:B------:R-:W-:-:S02]  /*79b0*/  ULDC UR6, c[0x0][0x608] ;  /* 0x0001820000067ab9 */ /* 0x000fc40000000800 */
[--C-:B------:R-:W-:Y:S01]  /*79c0*/  SHF.R.U64 R21, R19, UR6, R4.reuse ;  /* 0x0000000613157c19 */ /* 0x100fe20008001204 */
[----:B------:R0:W1:Y:S01]  /*79d0*/  F2I.U32.TRUNC.NTZ R24, R6 ;  /* 0x0000000600187305 */ /* 0x000062000020f000 */
[----:B------:R-:W-:Y:S01]  /*79e0*/  SHF.R.U32.HI R4, RZ, UR6, R4 ;  /* 0x00000006ff047c19 */ /* 0x000fe20008011604 */
[----:B------:R-:W-:-:S03]  /*79f0*/  ULDC UR6, c[0x0][0x658] ;  /* 0x0001960000067ab9 */ /* 0x000fc60000000800 */
[--C-:B------:R-:W-:Y:S02]  /*7a00*/  SHF.R.U64 R20, R21, UR6, R4.reuse ;  /* 0x0000000615147c19 */ /* 0x100fe40008001204 */
[----:B------:R-:W-:-:S03]  /*7a10*/  SHF.R.U32.HI R23, RZ, UR6, R4 ;  /* 0x00000006ff177c19 */ /* 0x000fc60008011604 */
[----:B------:R-:W-:Y:S02]  /*7a20*/  IMAD.MOV.U32 R4, RZ, RZ, R20 ;  /* 0x000000ffff047224 */ /* 0x000fe400078e0014 */
[----:B------:R-:W-:Y:S01]  /*7a30*/  IMAD.MOV.U32 R5, RZ, RZ, R23 ;  /* 0x000000ffff057224 */ /* 0x000fe200078e0017 */
[----:B0-----:R-:W-:Y:S06]  /*7a40*/  @!P0 BRA `(.L_x_176) ;  /* 0x0000000000288947 */ /* 0x001fec0003800000 */
        /* <DEDUP_REMOVED lines=10> */
.L_x_176:
[----:B------:R-:W-:Y:S01]  /*7af0*/  ISETP.NE.AND P0, PT, R2, 0x1, PT ;  /* 0x000000010200780c */ /* 0x000fe20003f05270 */
[----:B------:R-:W-:Y:S01]  /*7b00*/  ULDC UR6, c[0x0][0x648] ;  /* 0x0001920000067ab9 */ /* 0x000fe20000000800 */
[----:B------:R-:W-:Y:S01]  /*7b10*/  LOP3.LUT R21, R21, UR21, RZ, 0xc0, !PT ;  /* 0x0000001515157c12 */ /* 0x000fe2000f8ec0ff */
[----:B-1----:R-:W-:Y:S01]  /*7b20*/  IMAD.MOV R24, RZ, RZ, -R24 ;  /* 0x000000ffff187224 */ /* 0x002fe200078e0a18 */
[----:B------:R-:W-:Y:S01]  /*7b30*/  SHF.R.U64 R4, R4, UR6, R5 ;  /* 0x0000000604047c19 */ /* 0x000fe20008001205 */
[----:B------:R-:W-:Y:S01]  /*7b40*/  ULDC UR6, c[0x0][0x638] ;  /* 0x00018e0000067ab9 */ /* 0x000fe20000000800 */
[----:B------:R-:W-:Y:S01]  /*7b50*/  LOP3.LUT R19, R19, UR4, RZ, 0xc0, !PT ;  /* 0x0000000413137c12 */ /* 0x000fe2000f8ec0ff */
[----:B------:R-:W-:Y:S01]  /*7b60*/  ULDC UR7, c[0x0][0x610] ;  /* 0x0001840000077ab9 */ /* 0x000fe20000000800 */
[----:B------:R-:W-:Y:S02]  /*7b70*/  IMAD.MOV.U32 R6, RZ, RZ, R14 ;  /* 0x000000ffff067224 */ /* 0x000fe400078e000e */
[----:B------:R-:W-:-:S02]  /*7b80*/  IMAD.MOV R5, RZ, RZ, -R4 ;  /* 0x000000ffff057224 */ /* 0x000fc400078e0a04 */
[----:B------:R-:W-:Y:S02]  /*7b90*/  IMAD R4, R4, UR5, R21 ;  /* 0x0000000504047c24 */ /* 0x000fe4000f8e0215 */
[----:B--2---:R-:W-:Y:S02]  /*7ba0*/  @P0 IMAD R15, R22, R24, R13 ;  /* 0x00000018160f0224 */ /* 0x004fe400078e020d */
[----:B------:R-:W-:Y:S01]  /*7bb0*/  IMAD R20, R5, UR6, R20 ;  /* 0x0000000605147c24 */ /* 0x000fe2000f8e0214 */
[----:B------:R-:W-:Y:S01]  /*7bc0*/  ULDC UR6, c[0x0][0x600] ;  /* 0x0001800000067ab9 */ /* 0x000fe20000000800 */
[----:B------:R-:W-:Y:S02]  /*7bd0*/  IMAD R15, R4, UR7, R15 ;  /* 0x00000007040f7c24 */ /* 0x000fe4000f8e020f */
[----:B------:R-:W-:Y:S02]  /*7be0*/  IMAD R20, R20, UR6, R19 ;  /* 0x0000000614147c24 */ /* 0x000fe4000f8e0213 */
[----:B------:R-:W-:-:S03]  /*7bf0*/  IMAD.MOV.U32 R4, RZ, RZ, 0x1 ;  /* 0x00000001ff047424 */ /* 0x000fc600078e00ff */
[----:B------:R-:W-:Y:S02]  /*7c00*/  SEL R13, R20, R15, !P0 ;  /* 0x0000000f140d7207 */ /* 0x000fe40004000000 */
[----:B------:R-:W-:-:S07]  /*7c10*/  SEL R19, R15, R20, !P0 ;  /* 0x000000140f137207 */ /* 0x000fce0004000000 */
.L_x_174:
[----:B------:R-:W-:Y:S05]  /*7c20*/  BSYNC B1 ;  /* 0x0000000000017941 */ /* 0x000fea0003800000 */
.L_x_173:
[----:B------:R-:W-:-:S13]  /*7c30*/  LOP3.LUT P0, RZ, R4, 0xff, RZ, 0xc0, !PT ;  /* 0x000000ff04ff7812 */ /* 0x000fda000780c0ff */
[----:B------:R-:W-:Y:S05]  /*7c40*/  @P0 BRA `(.L_x_177) ;  /* 0xfffffff4000c0947 */ /* 0x000fea000383ffff */
[----:B------:R-:W-:Y:S05]  /*7c50*/  BSYNC B0 ;  /* 0x0000000000007941 */ /* 0x000fea0003800000 */
.L_x_166:
[----:B------:R-:W-:-:S03]  /*7c60*/  UMOV UR6, 0xffffffff ;  /* 0xffffffff00067882 */ /* 0x000fc60000000000 */
[----:B------:R-:W-:Y:S05]  /*7c70*/  BRA.DIV UR6, `(.L_x_178) ;  /* 0x0000000606147947 */ /* 0x000fea000b800000 */
[----:B------:R-:W-:-:S13]  /*7c80*/  ELECT P6, URZ, PT ;  /* 0x00000000003f782f */ /* 0x000fda00038c0000 */
.L_x_192:
[----:B------:R-:W-:Y:S04]  /*7c90*/  BSSY B0, `(.L_x_179) ;  /* 0x000002b000007945 */ /* 0x000fe80003800000 */
[----:B------:R-:W-:Y:S05]  /*7ca0*/  @!P6 BRA `(.L_x_180) ;  /* 0x0000000000a4e947 */ /* 0x000fea0003800000 */
[----:B------:R-:W-:-:S04]  /*7cb0*/  LOP3.LUT R18, R18, 0x2, RZ, 0xfc, !PT ;  /* 0x0000000212127812 */ /* 0x000fc800078efcff */
[----:B------:R-:W-:-:S13]  /*7cc0*/  ISETP.NE.AND P0, PT, R18, 0x3, PT ;  /* 0x000000031200780c */ /* 0x000fda0003f05270 */
[----:B------:R-:W-:Y:S05]  /*7cd0*/  @!P0 BRA `(.L_x_181) ;  /* 0x0000000000048947 */ /* 0x000fea0003800000 */
[----:B------:R-:W-:Y:S01]  /*7ce0*/  BPT.TRAP 0x1 ;  /* 0x000000040000795c */ /* 0x000fe20000300000 */
.L_x_181:
[----:B------:R-:W0:Y:S01]  /*7cf0*/  S2R R3, SR_CgaCtaId ;  /* 0x0000000000037919 */ /* 0x000e220000008800 */
[----:B------:R-:W-:Y:S02]  /*7d00*/  MOV R0, 0x400 ;  /* 0x0000040000007802 */ /* 0x000fe40000000f00 */
[----:B------:R-:W-:Y:S02]  /*7d10*/  SHF.L.U32 R2, R10, 0x1f, RZ ;  /* 0x0000001f0a027819 */ /* 0x000fe400000006ff */
[----:B0-----:R-:W-:-:S05]  /*7d20*/  LEA R0, R3, R0, 0x18 ;  /* 0x0000000003007211 */ /* 0x001fca00078ec0ff */
[----:B------:R-:W-:-:S04]  /*7d30*/  VIADD R0, R0, 0x20 ;  /* 0x0000002000007836 */ /* 0x000fc80000000000 */
[C---:B------:R-:W-:Y:S02]  /*7d40*/  IMAD R5, R9.reuse, 0x8, R0 ;  /* 0x0000000809057824 */ /* 0x040fe400078e0200 */
[----:B------:R-:W-:Y:S02]  /*7d50*/  VIADD R9, R9, 0x1 ;  /* 0x0000000109097836 */ /* 0x000fe40000000000 */
[----:B------:R-:W0:Y:S03]  /*7d60*/  SYNCS.PHASECHK.TRANS64.TRYWAIT P0, [R5+URZ], R2 ;  /* 0x00000002050075a7 */ /* 0x000e26000800017f */
[----:B------:R-:W-:-:S04]  /*7d70*/  ISETP.NE.AND P1, PT, R9, 0x4, PT ;  /* 0x000000040900780c */ /* 0x000fc80003f25270 */
[----:B------:R-:W-:Y:S02]  /*7d80*/  SEL R3, RZ, 0x1, P1 ;  /* 0x00000001ff037807 */ /* 0x000fe40000800000 */
[----:B------:R-:W-:Y:S02]  /*7d90*/  SEL R9, R9, RZ, P1 ;  /* 0x000000ff09097207 */ /* 0x000fe40000800000 */
[----:B------:R-:W-:-:S03]  /*7da0*/  LOP3.LUT R10, R10, R3, RZ, 0x3c, !PT ;  /* 0x000000030a0a7212 */ /* 0x000fc600078e3cff */
[----:B------:R-:W-:Y:S01]  /*7db0*/  IMAD R7, R9, 0x8, R0 ;  /* 0x0000000809077824 */ /* 0x000fe200078e0200 */
[----:B------:R-:W-:Y:S01]  /*7dc0*/  SHF.L.U32 R4, R10, 0x1f, RZ ;  /* 0x0000001f0a047819 */ /* 0x000fe200000006ff */
[----:B0-----:R-:W-:Y:S06]  /*7dd0*/  @!P0 BRA `(.L_x_182) ;  /* 0x0000000000dc8947 */ /* 0x001fec0003800000 */
.L_x_193:
[----:B------:R-:W1:Y:S01]  /*7de0*/  SYNCS.PHASECHK.TRANS64.TRYWAIT P0, [R7+URZ], R4 ;  /* 0x00000004070075a7 */ /* 0x000e62000800017f */
[----:B0-----:R-:W-:-:S05]  /*7df0*/  VIADD R2, R9, 0x1 ;  /* 0x0000000109027836 */ /* 0x001fca0000000000 */
[----:B------:R-:W-:-:S04]  /*7e00*/  ISETP.NE.AND P1, PT, R2, 0x4, PT ;  /* 0x000000040200780c */ /* 0x000fc80003f25270 */
[----:B------:R-:W-:Y:S02]  /*7e10*/  SEL R3, RZ, 0x1, P1 ;  /* 0x00000001ff037807 */ /* 0x000fe40000800000 */
[----:B------:R-:W-:Y:S02]  /*7e20*/  SEL R9, R2, RZ, P1 ;  /* 0x000000ff02097207 */ /* 0x000fe40000800000 */
[----:B------:R-:W-:-:S03]  /*7e30*/  LOP3.LUT R11, R10, R3, RZ, 0x3c, !PT ;  /* 0x000000030a0b7212 */ /* 0x000fc600078e3cff */
[----:B------:R-:W-:Y:S01]  /*7e40*/  IMAD R6, R9, 0x8, R0 ;  /* 0x0000000809067824 */ /* 0x000fe200078e0200 */
[----:B------:R-:W-:Y:S01]  /*7e50*/  SHF.L.U32 R5, R11, 0x1f, RZ ;  /* 0x0000001f0b057819 */ /* 0x000fe200000006ff */
[----:B-1----:R-:W-:Y:S06]  /*7e60*/  @!P0 BRA `(.L_x_183) ;  /* 0x0000000000cc8947 */ /* 0x002fec0003800000 */
.L_x_194:
[----:B------:R-:W1:Y:S01]  /*7e70*/  SYNCS.PHASECHK.TRANS64.TRYWAIT P0, [R6+URZ], R5 ;  /* 0x00000005060075a7 */ /* 0x000e62000800017f */
[----:B------:R-:W-:-:S05]  /*7e80*/  VIADD R2, R9, 0x1 ;  /* 0x0000000109027836 */ /* 0x000fca0000000000 */
[----:B------:R-:W-:-:S04]  /*7e90*/  ISETP.NE.AND P1, PT, R2, 0x4, PT ;  /* 0x000000040200780c */ /* 0x000fc80003f25270 */
[----:B0-----:R-:W-:Y:S02]  /*7ea0*/  SEL R4, RZ, 0x1, P1 ;  /* 0x00000001ff047807 */ /* 0x001fe40000800000 */
[----:B------:R-:W-:Y:S02]  /*7eb0*/  SEL R3, R2, RZ, P1 ;  /* 0x000000ff02037207 */ /* 0x000fe40000800000 */
[----:B------:R-:W-:Y:S01]  /*7ec0*/  LOP3.LUT R4, R11, R4, RZ, 0x3c, !PT ;  /* 0x000000040b047212 */ /* 0x000fe200078e3cff */
[----:B-1----:R-:W-:Y:S06]  /*7ed0*/  @!P0 BRA `(.L_x_184) ;  /* 0x0000000000c48947 */ /* 0x002fec0003800000 */
.L_x_195:
[----:B------:R-:W-:Y:S01]  /*7ee0*/  IMAD R3, R3, 0x8, R0 ;  /* 0x0000000803037824 */ /* 0x000fe200078e0200 */
[----:B------:R-:W-:-:S07]  /*7ef0*/  SHF.L.U32 R0, R4, 0x1f, RZ ;  /* 0x0000001f04007819 */ /* 0x000fce00000006ff */
.L_x_185:
[----:B-1----:R1:W2:Y:S02]  /*7f00*/  SYNCS.PHASECHK.TRANS64.TRYWAIT P0, [R3+URZ], R0 ;  /* 0x00000000030075a7 */ /* 0x0022a4000800017f */
[----:B--2---:R-:W-:Y:S05]  /*7f10*/  @!P0 NANOSLEEP.SYNCS 0x989680 ;  /* 0x009896800000895d */ /* 0x004fea0003900000 */
[----:B------:R-:W2:Y:S02]  /*7f20*/  @!P0 SYNCS.PHASECHK.TRANS64 P0, [R3+URZ], R0 ;  /* 0x00000000030085a7 */ /* 0x000ea4000800007f */
[----:B--2---:R-:W-:Y:S05]  /*7f30*/  @!P0 BRA `(.L_x_185) ;  /* 0xfffffffc00f08947 */ /* 0x004fea000383ffff */
.L_x_180:
[----:B------:R-:W-:Y:S05]  /*7f40*/  BSYNC B0 ;  /* 0x0000000000007941 */ /* 0x000fea0003800000 */
.L_x_179:
[----:B------:R-:W-:Y:S05]  /*7f50*/  EXIT ;  /* 0x000000000000794d */ /* 0x000fea0003800000 */
.L_x_21:
[----:B-1----:R1:W2:Y:S02]  /*7f60*/  SYNCS.PHASECHK.TRANS64.TRYWAIT P1, [R3+URZ], R0 ;  /* 0x00000000030075a7 */ /* 0x0022a4000802017f */
[----:B--2---:R-:W-:Y:S05]  /*7f70*/  @!P1 NANOSLEEP.SYNCS 0x989680 ;  /* 0x009896800000995d */ /* 0x004fea0003900000 */
[----:B------:R-:W2:Y:S02]  /*7f80*/  @!P1 SYNCS.PHASECHK.TRANS64 P1, [R3+URZ], R0 ;  /* 0x00000000030095a7 */ /* 0x000ea4000802007f */
[----:B--2---:R-:W-:Y:S05]  /*7f90*/  @!P1 BRA `(.L_x_21) ;  /* 0xfffffffc00f09947 */ /* 0x004fea000383ffff */
[----:B------:R-:W-:Y:S05]  /*7fa0*/  BRA `(.L_x_20) ;  /* 0xffffff9800047947 */ /* 0x000fea000383ffff */
.L_x_26:
[----:B-1----:R1:W2:Y:S02]  /*7fb0*/  SYNCS.PHASECHK.TRANS64.TRYWAIT P1, [R5+URZ], R4 ;  /* 0x00000004050075a7 */ /* 0x0022a4000802017f */
[----:B--2---:R-:W-:Y:S05]  /*7fc0*/  @!P1 NANOSLEEP.SYNCS 0x989680 ;  /* 0x009896800000995d */ /* 0x004fea0003900000 */
[----:B------:R-:W2:Y:S02]  /*7fd0*/  @!P1 SYNCS.PHASECHK.TRANS64 P1, [R5+URZ], R4 ;  /* 0x00000004050095a7 */ /* 0x000ea4000802007f */
[----:B--2---:R-:W-:Y:S05]  /*7fe0*/  @!P1 BRA `(.L_x_26) ;  /* 0xfffffffc00f09947 */ /* 0x004fea000383ffff */
[----:B------:R-:W-:Y:S05]  /*7ff0*/  BRA `(.L_x_25) ;  /* 0xffffff9800e07947 */ /* 0x000fea000383ffff */
.L_x_167:
[----:B------:R-:W-:Y:S01]  /*8000*/  BSSY B1, `(.L_x_186) ;  /* 0x0000006000017945 */ /* 0x000fe20003800000 */
[----:B------:R-:W-:-:S07]  /*8010*/  IMAD.MOV.U32 R15, RZ, RZ, -0x1 ;  /* 0xffffffffff0f7424 */ /* 0x000fce00078e00ff */
[----:B------:R-:W-:Y:S05]  /*8020*/  WARPSYNC.COLLECTIVE R15, `(.L_x_187) ;  /* 0x000000000f0c7348 */ /* 0x000fea0003c00000 */
[----:B------:R-:W-:Y:S02]  /*8030*/  ELECT P6, UR62, PT ;  /* 0x00000000003e782f */ /* 0x000fe400038c0000 */
[----:B------:R-:W-:Y:S01]  /*8040*/  MOV R14, UR62 ;  /* 0x0000003e000e7c02 */ /* 0x000fe20008000f00 */
[----:B------:R-:W-:Y:S10]  /*8050*/  ENDCOLLECTIVE ;  /* 0x000000000000791b */ /* 0x000ff40003800000 */
.L_x_187:
[----:B------:R-:W-:Y:S05]  /*8060*/  BSYNC B1 ;  /* 0x0000000000017941 */ /* 0x000fea0003800000 */
.L_x_186:
[----:B------:R-:W-:Y:S05]  /*8070*/  BRA `(.L_x_188) ;  /* 0xfffffff0000c7947 */ /* 0x000fea000383ffff */
.L_x_170:
[----:B-1----:R1:W2:Y:S02]  /*8080*/  SYNCS.PHASECHK.TRANS64.TRYWAIT P0, [R20+URZ+0x20], R13 ;  /* 0x0000200d140075a7 */ /* 0x0022a4000800017f */
[----:B--2---:R-:W-:Y:S05]  /*8090*/  @!P0 NANOSLEEP.SYNCS 0x989680 ;  /* 0x009896800000895d */ /* 0x004fea0003900000 */
[----:B------:R-:W2:Y:S02]  /*80a0*/  @!P0 SYNCS.PHASECHK.TRANS64 P0, [R20+URZ+0x20], R13 ;  /* 0x0000200d140085a7 */ /* 0x000ea4000800007f */
[----:B--2---:R-:W-:Y:S05]  /*80b0*/  @!P0 BRA `(.L_x_170) ;  /* 0xfffffffc00f08947 */ /* 0x004fea000383ffff */
[----:B------:R-:W-:Y:S05]  /*80c0*/  BRA `(.L_x_189) ;  /* 0xfffffff000507947 */ /* 0x000fea000383ffff */
.L_x_178:
[----:B------:R-:W-:Y:S01]  /*80d0*/  BSSY B0, `(.L_x_190) ;  /* 0x0000006000007945 */ /* 0x000fe20003800000 */
[----:B------:R-:W-:-:S07]  /*80e0*/  IMAD.MOV.U32 R15, RZ, RZ, -0x1 ;  /* 0xffffffffff0f7424 */ /* 0x000fce00078e00ff */
[----:B------:R-:W-:Y:S05]  /*80f0*/  WARPSYNC.COLLECTIVE R15, `(.L_x_191) ;  /* 0x000000000f0c7348 */ /* 0x000fea0003c00000 */
[----:B------:R-:W-:Y:S02]  /*8100*/  ELECT P6, UR62, PT ;  /* 0x00000000003e782f */ /* 0x000fe400038c0000 */
[----:B------:R-:W-:Y:S01]  /*8110*/  MOV R14, UR62 ;  /* 0x0000003e000e7c02 */ /* 0x000fe20008000f00 */
[----:B------:R-:W-:Y:S10]  /*8120*/  ENDCOLLECTIVE ;  /* 0x000000000000791b */ /* 0x000ff40003800000 */
.L_x_191:
[----:B------:R-:W-:Y:S05]  /*8130*/  BSYNC B0 ;  /* 0x0000000000007941 */ /* 0x000fea0003800000 */
.L_x_190:
[----:B------:R-:W-:Y:S05]  /*8140*/  BRA `(.L_x_192) ;  /* 0xfffffff800d07947 */ /* 0x000fea000383ffff */
.L_x_182:
[----:B0-----:R0:W1:Y:S02]  /*8150*/  SYNCS.PHASECHK.TRANS64.TRYWAIT P0, [R5+URZ], R2 ;  /* 0x00000002050075a7 */ /* 0x001064000800017f */
[----:B-1----:R-:W-:Y:S05]  /*8160*/  @!P0 NANOSLEEP.SYNCS 0x989680 ;  /* 0x009896800000895d */ /* 0x002fea0003900000 */
[----:B------:R-:W1:Y:S02]  /*8170*/  @!P0 SYNCS.PHASECHK.TRANS64 P0, [R5+URZ], R2 ;  /* 0x00000002050085a7 */ /* 0x000e64000800007f */
[----:B-1----:R-:W-:Y:S05]  /*8180*/  @!P0 BRA `(.L_x_182) ;  /* 0xfffffffc00f08947 */ /* 0x002fea000383ffff */
[----:B------:R-:W-:Y:S05]  /*8190*/  BRA `(.L_x_193) ;  /* 0xfffffffc00107947 */ /* 0x000fea000383ffff */
.L_x_183:
[----:B0-----:R0:W1:Y:S02]  /*81a0*/  SYNCS.PHASECHK.TRANS64.TRYWAIT P0, [R7+URZ], R4 ;  /* 0x00000004070075a7 */ /* 0x001064000800017f */
[----:B-1----:R-:W-:Y:S05]  /*81b0*/  @!P0 NANOSLEEP.SYNCS 0x989680 ;  /* 0x009896800000895d */ /* 0x002fea0003900000 */
[----:B------:R-:W1:Y:S02]  /*81c0*/  @!P0 SYNCS.PHASECHK.TRANS64 P0, [R7+URZ], R4 ;  /* 0x00000004070085a7 */ /* 0x000e64000800007f */
[----:B-1----:R-:W-:Y:S05]  /*81d0*/  @!P0 BRA `(.L_x_183) ;  /* 0xfffffffc00f08947 */ /* 0x002fea000383ffff */
[----:B------:R-:W-:Y:S05]  /*81e0*/  BRA `(.L_x_194) ;  /* 0xfffffffc00207947 */ /* 0x000fea000383ffff */
.L_x_184:
[----:B0-----:R0:W1:Y:S02]  /*81f0*/  SYNCS.PHASECHK.TRANS64.TRYWAIT P0, [R6+URZ], R5 ;  /* 0x00000005060075a7 */ /* 0x001064000800017f */
[----:B-1----:R-:W-:Y:S05]  /*8200*/  @!P0 NANOSLEEP.SYNCS 0x989680 ;  /* 0x009896800000895d */ /* 0x002fea0003900000 */
[----:B------:R-:W1:Y:S02]  /*8210*/  @!P0 SYNCS.PHASECHK.TRANS64 P0, [R6+URZ], R5 ;  /* 0x00000005060085a7 */ /* 0x000e64000800007f */
[----:B-1----:R-:W-:Y:S05]  /*8220*/  @!P0 BRA `(.L_x_184) ;  /* 0xfffffffc00f08947 */ /* 0x002fea000383ffff */
[----:B------:R-:W-:Y:S05]  /*8230*/  BRA `(.L_x_195) ;  /* 0xfffffffc00287947 */ /* 0x000fea000383ffff */
.L_x_196:
[----:B------:R-:W-:-:S00]  /*8240*/  BRA `(.L_x_196) ;  /* 0xfffffffc00fc7947 */ /* 0x000fc0000383ffff */
[----:B------:R-:W-:-:S00]  /*8250*/  NOP ;  /* 0x0000000000007918 */ /* 0x000fc00000000000 */
        /* <DEDUP_REMOVED lines=10> */
.L_x_197:


//--------------------- .nv.global.init           --------------------------
	.section	.nv.global.init,"aw",@progbits
.nv.global.init:
	.type		$str$22,@object
	.size		$str$22,($str$23 - $str$22)
$str$22:
        /*0000*/ 	.byte	0x6b, 0x5f, 0x74, 0x69, 0x6c, 0x65, 0x5f, 0x63, 0x6f, 0x75, 0x6e, 0x74, 0x20, 0x3e, 0x3d, 0x20
        /*0010*/ 	.byte	0x31, 0x00
	.type		$str$23,@object
	.size		$str$23,(__unnamed_1 - $str$23)
$str$23:
        /*0012*/ 	.byte	0x2f, 0x74, 0x6d, 0x70, 0x2f, 0x63, 0x75, 0x74, 0x6c, 0x61, 0x73, 0x73, 0x5f, 0x73, 0x77, 0x65
        /*0022*/ 	.byte	0x65, 0x70, 0x5f, 0x73, 0x72, 0x63, 0x2f, 0x69, 0x6e, 0x63, 0x6c, 0x75, 0x64, 0x65, 0x2f, 0x63
        /*0032*/ 	.byte	0x75, 0x74, 0x6c, 0x61, 0x73, 0x73, 0x2f, 0x67, 0x65, 0x6d, 0x6d, 0x2f, 0x63, 0x6f, 0x6c, 0x6c
        /*0042*/ 	.byte	0x65, 0x63, 0x74, 0x69, 0x76, 0x65, 0x2f, 0x73, 0x6d, 0x39, 0x30, 0x5f, 0x6d, 0x6d, 0x61, 0x5f
        /*0052*/ 	.byte	0x74, 0x6d, 0x61, 0x5f, 0x67, 0x6d, 0x6d, 0x61, 0x5f, 0x73, 0x73, 0x5f, 0x77, 0x61, 0x72, 0x70
        /*0062*/ 	.byte	0x73, 0x70, 0x65, 0x63, 0x69, 0x61, 0x6c, 0x69, 0x7a, 0x65, 0x64, 0x2e, 0x68, 0x70, 0x70, 0x00
	.type		__unnamed_1,@object
	.size		__unnamed_1,(.L_0 - __unnamed_1)
__unnamed_1:
        /*0072*/ 	.byte	0x76, 0x6f, 0x69, 0x64, 0x20, 0x63, 0x75, 0x74, 0x6c, 0x61, 0x73, 0x73, 0x3a, 0x3a, 0x67, 0x65
        /* <DEDUP_REMOVED lines=181> */
.L_0:


//--------------------- .nv.shared._ZN7cutlass13device_kernelINS_4gemm6kernel13GemmUniversalIN4cute5tupleIJiiiiEEENS1_10collective13CollectiveMmaINS1_34MainloopSm90TmaGmmaWarpSpecializedILi4ENS5_IJNS4_1CILi4EEENSA_ILi2EEENSA_ILi1EEEEEENS1_35KernelTmaWarpSpecializedCooperativeEEENS5_IJNSA_ILi128EEESH_NSA_ILi64EEEEEENS_6half_tENS5_IJSD_llEEESK_NS5_IJlSD_lEEENS4_8TiledMMAINS4_8MMA_AtomIJNS4_4SM904GMMA26MMA_64x128x16_F32F16F16_SSILNSQ_5MajorE1ELSS_0ELNSQ_7ScaleInE1ELST_1EEEEEENS4_6LayoutINS5_IJSC_SD_SD_EEENS5_IJSD_NSA_ILi0EEESY_EEEEENS5_IJNS4_10UnderscoreES11_S11_EEEEENS4_23SM90_TMA_LOAD_MULTICASTENS4_14ComposedLayoutINS4_7SwizzleILi3ELi4ELi3EEENS4_18smem_ptr_flag_bitsILi16EEENSW_INS5_IJSI_NSA_ILi8EEEEEENS5_IJSD_SI_EEEEEEEvNS4_8identityES14_NS15_IS17_S19_NSW_INS5_IJS1A_SI_EEENS5_IJSI_SD_EEEEEEEvS1F_EENS_8epilogue10collective6detail29Sm90TmaWarpSpecializedAdapterINS1M_15DefaultEpilogueISK_SM_SM_NS1L_6thread17LinearCombinationISK_Li1EffLNS1Q_9ScaleType4KindE0ELNS_15FloatRoundStyleE2ESK_EENS1_15EpilogueDefaultEEEEEvvEEEEvNT_6ParamsE --------------------------
	.section	.nv.shared._ZN7cutlass13device_kernelINS_4gemm6kernel13GemmUniversalIN4cute5tupleIJiiiiEEENS1_10collective13CollectiveMmaINS1_34MainloopSm90TmaGmmaWarpSpecializedILi4ENS5_IJNS4_1CILi4EEENSA_ILi2EEENSA_ILi1EEEEEENS1_35KernelTmaWarpSpecializedCooperativeEEENS5_IJNSA_ILi128EEESH_NSA_ILi64EEEEEENS_6half_tENS5_IJSD_llEEESK_NS5_IJlSD_lEEENS4_8TiledMMAINS4_8MMA_AtomIJNS4_4SM904GMMA26MMA_64x128x16_F32F16F16_SSILNSQ_5MajorE1ELSS_0ELNSQ_7ScaleInE1ELST_1EEEEEENS4_6LayoutINS5_IJSC_SD_SD_EEENS5_IJSD_NSA_ILi0EEESY_EEEEENS5_IJNS4_10UnderscoreES11_S11_EEEEENS4_23SM90_TMA_LOAD_MULTICASTENS4_14ComposedLayoutINS4_7SwizzleILi3ELi4ELi3EEENS4_18smem_ptr_flag_bitsILi16EEENSW_INS5_IJSI_NSA_ILi8EEEEEENS5_IJSD_SI_EEEEEEEvNS4_8identityES14_NS15_IS17_S19_NSW_INS5_IJS1A_SI_EEENS5_IJSI_SD_EEEEEEEvS1F_EENS_8epilogue10collective6detail29Sm90TmaWarpSpecializedAdapterINS1M_15DefaultEpilogueISK_SM_SM_NS1L_6thread17LinearCombinationISK_Li1EffLNS1Q_9ScaleType4KindE0ELNS_15FloatRoundStyleE2ESK_EENS1_15EpilogueDefaultEEEEEvvEEEEvNT_6ParamsE,"aw",@nobits
	.sectionflags	@""
	.align	16
	.zero		1024


//--------------------- .nv.shared.reserved.0     --------------------------
	.section	.nv.shared.reserved.0,"aw",@nobits
	.weak		__nv_reservedSMEM_offset_0_alias
	.size		__nv_reservedSMEM_offset_0_alias, 0, 0
	.other		__nv_reservedSMEM_offset_0_alias,@"STO_CUDA_RESERVED_SHARED STV_DEFAULT"
__nv_reservedSMEM_offset_0_alias:
	.zero		0


//--------------------- .nv.global                --------------------------
	.section	.nv.global,"aw",@nobits
.nv.global:
	.type		_ZN40_INTERNAL_be07d411_4_k_cu_05237bd3_230554cute1_E,@object
	.size		_ZN40_INTERNAL_be07d411_4_k_cu_05237bd3_230554cute1_E,(_ZN40_INTERNAL_be07d411_4_k_cu_05237bd3_230554cuda3std3__45__cpo6cbeginE - _ZN40_INTERNAL_be07d411_4_k_cu_05237bd3_230554cute1_E)
_ZN40_INTERNAL_be07d411_4_k_cu_05237bd3_230554cute1_E:
	.zero		1
	.type		_ZN40_INTERNAL_be07d411_4_k_cu_05237bd3_230554cuda3std3__45__cpo6cbeginE,@object
	.size		_ZN40_INTERNAL_be07d411_4_k_cu_05237bd3_230554cuda3std3__45__cpo6cbeginE,(_ZN40_INTERNAL_be07d411_4_k_cu_05237bd3_230554cuda3std3__48in_placeE - _ZN40_INTERNAL_be07d411_4_k_cu_05237bd3_230554cuda3std3__45__cpo6cbeginE)
_ZN40_INTERNAL_be07d411_4_k_cu_05237bd3_230554cuda3std3__45__cpo6cbeginE:
	.zero		1
	.type		_ZN40_INTERNAL_be07d411_4_k_cu_05237bd3_230554cuda3std3__48in_placeE,@object
	.size		_ZN40_INTERNAL_be07d411_4_k_cu_05237bd3_230554cuda3std3__48in_placeE,(_ZN40_INTERNAL_be07d411_4_k_cu_05237bd3_230554cuda3std6ranges3__45__cpo9iter_moveE - _ZN40_INTERNAL_be07d411_4_k_cu_05237bd3_230554cuda3std3__48in_placeE)
_ZN40_INTERNAL_be07d411_4_k_cu_05237bd3_230554cuda3std3__48in_placeE:
	.zero		1
	.type		_ZN40_INTERNAL_be07d411_4_k_cu_05237bd3_230554cuda3std6ranges3__45__cpo9iter_moveE,@object
	.size		_ZN40_INTERNAL_be07d411_4_k_cu_05237bd3_230554cuda3std6ranges3__45__cpo9iter_moveE,(_ZN40_INTERNAL_be07d411_4_k_cu_05237bd3_230554cuda3std3__45__cpo5beginE - _ZN40_INTERNAL_be07d411_4_k_cu_05237bd3_230554cuda3std6ranges3__45__cpo9iter_moveE)
_ZN40_INTERNAL_be07d411_4_k_cu_05237bd3_230554cuda3std6ranges3__45__cpo9iter_moveE:
	.zero		1
	.type		_ZN40_INTERNAL_be07d411_4_k_cu_05237bd3_230554cuda3std3__45__cpo5beginE,@object
	.size		_ZN40_INTERNAL_be07d411_4_k_cu_05237bd3_230554cuda3std3__45__cpo5beginE,(_ZN40_INTERNAL_be07d411_4_k_cu_05237bd3_230554cuda3std3__442_GLOBAL__N__be07d411_4_k_cu_05237bd3_230556ignoreE - _ZN40_INTERNAL_be07d411_4_k_cu_05237bd3_230554cuda3std3__45__cpo5beginE)
_ZN40_INTERNAL_be07d411_4_k_cu_05237bd3_230554cuda3std3__45__cpo5beginE:
	.zero		1
	.type		_ZN40_INTERNAL_be07d411_4_k_cu_05237bd3_230554cuda3std3__442_GLOBAL__N__be07d411_4_k_cu_05237bd3_230556ignoreE,@object
	.size		_ZN40_INTERNAL_be07d411_4_k_cu_05237bd3_230554cuda3std3__442_GLOBAL__N__be07d411_4_k_cu_05237bd3_230556ignoreE,(_ZN40_INTERNAL_be07d411_4_k_cu_05237bd3_230554cute7productE - _ZN40_INTERNAL_be07d411_4_k_cu_05237bd3_230554cuda3std3__442_GLOBAL__N__be07d411_4_k_cu_05237bd3_230556ignoreE)
_ZN40_INTERNAL_be07d411_4_k_cu_05237bd3_230554cuda3std3__442_GLOBAL__N__be07d411_4_k_cu_05237bd3_230556ignoreE:
	.zero		1
	.type		_ZN40_INTERNAL_be07d411_4_k_cu_05237bd3_230554cute7productE,@object
	.size		_ZN40_INTERNAL_be07d411_4_k_cu_05237bd3_230554cute7productE,(_ZN40_INTERNAL_be07d411_4_k_cu_05237bd3_230554cuda3std3__45__cpo3endE - _ZN40_INTERNAL_be07d411_4_k_cu_05237bd3_230554cute7productE)
_ZN40_INTERNAL_be07d411_4_k_cu_05237bd3_230554cute7productE:
	.zero		1
	.type		_ZN40_INTERNAL_be07d411_4_k_cu_05237bd3_230554cuda3std3__45__cpo3endE,@object
	.size		_ZN40_INTERNAL_be07d411_4_k_cu_05237bd3_230554cuda3std3__45__cpo3endE,(_ZN40_INTERNAL_be07d411_4_k_cu_05237bd3_230554cuda3std3__419piecewise_constructE - _ZN40_INTERNAL_be07d411_4_k_cu_05237bd3_230554cuda3std3__45__cpo3endE)
_ZN40_INTERNAL_be07d411_4_k_cu_05237bd3_230554cuda3std3__45__cpo3endE:
	.zero		1
	.type		_ZN40_INTERNAL_be07d411_4_k_cu_05237bd3_230554cuda3std3__419piecewise_constructE,@object
	.size		_ZN40_INTERNAL_be07d411_4_k_cu_05237bd3_230554cuda3std3__419piecewise_constructE,(_ZN40_INTERNAL_be07d411_4_k_cu_05237bd3_230554cuda3std3__45__cpo4cendE - _ZN40_INTERNAL_be07d411_4_k_cu_05237bd3_230554cuda3std3__419piecewise_constructE)
_ZN40_INTERNAL_be07d411_4_k_cu_05237bd3_230554cuda3std3__419piecewise_constructE:
	.zero		1
	.type		_ZN40_INTERNAL_be07d411_4_k_cu_05237bd3_230554cuda3std3__45__cpo4cendE,@object
	.size		_ZN40_INTERNAL_be07d411_4_k_cu_05237bd3_230554cuda3std3__45__cpo4cendE,(_ZN40_INTERNAL_be07d411_4_k_cu_05237bd3_230554cuda3std6ranges3__45__cpo4swapE - _ZN40_INTERNAL_be07d411_4_k_cu_05237bd3_230554cuda3std3__45__cpo4cendE)
_ZN40_INTERNAL_be07d411_4_k_cu_05237bd3_230554cuda3std3__45__cpo4cendE:
	.zero		1
	.type		_ZN40_INTERNAL_be07d411_4_k_cu_05237bd3_230554cuda3std6ranges3__45__cpo4swapE,@object
	.size		_ZN40_INTERNAL_be07d411_4_k_cu_05237bd3_230554cuda3std6ranges3__45__cpo4swapE,(.L_8 - _ZN40_INTERNAL_be07d411_4_k_cu_05237bd3_230554cuda3std6ranges3__45__cpo4swapE)
_ZN40_INTERNAL_be07d411_4_k_cu_05237bd3_230554cuda3std6ranges3__45__cpo4swapE:
	.zero		1
.L_8:


//--------------------- .nv.constant0._ZN7cutlass13device_kernelINS_4gemm6kernel13GemmUniversalIN4cute5tupleIJiiiiEEENS1_10collective13CollectiveMmaINS1_34MainloopSm90TmaGmmaWarpSpecializedILi4ENS5_IJNS4_1CILi4EEENSA_ILi2EEENSA_ILi1EEEEEENS1_35KernelTmaWarpSpecializedCooperativeEEENS5_IJNSA_ILi128EEESH_NSA_ILi64EEEEEENS_6half_tENS5_IJSD_llEEESK_NS5_IJlSD_lEEENS4_8TiledMMAINS4_8MMA_AtomIJNS4_4SM904GMMA26MMA_64x128x16_F32F16F16_SSILNSQ_5MajorE1ELSS_0ELNSQ_7ScaleInE1ELST_1EEEEEENS4_6LayoutINS5_IJSC_SD_SD_EEENS5_IJSD_NSA_ILi0EEESY_EEEEENS5_IJNS4_10UnderscoreES11_S11_EEEEENS4_23SM90_TMA_LOAD_MULTICASTENS4_14ComposedLayoutINS4_7SwizzleILi3ELi4ELi3EEENS4_18smem_ptr_flag_bitsILi16EEENSW_INS5_IJSI_NSA_ILi8EEEEEENS5_IJSD_SI_EEEEEEEvNS4_8identityES14_NS15_IS17_S19_NSW_INS5_IJS1A_SI_EEENS5_IJSI_SD_EEEEEEEvS1F_EENS_8epilogue10collective6detail29Sm90TmaWarpSpecializedAdapterINS1M_15DefaultEpilogueISK_SM_SM_NS1L_6thread17LinearCombinationISK_Li1EffLNS1Q_9ScaleType4KindE0ELNS_15FloatRoundStyleE2ESK_EENS1_15EpilogueDefaultEEEEEvvEEEEvNT_6ParamsE --------------------------
	.section	.nv.constant0._ZN7cutlass13device_kernelINS_4gemm6kernel13GemmUniversalIN4cute5tupleIJiiiiEEENS1_10collective13CollectiveMmaINS1_34MainloopSm90TmaGmmaWarpSpecializedILi4ENS5_IJNS4_1CILi4EEENSA_ILi2EEENSA_ILi1EEEEEENS1_35KernelTmaWarpSpecializedCooperativeEEENS5_IJNSA_ILi128EEESH_NSA_ILi64EEEEEENS_6half_tENS5_IJSD_llEEESK_NS5_IJlSD_lEEENS4_8TiledMMAINS4_8MMA_AtomIJNS4_4SM904GMMA26MMA_64x128x16_F32F16F16_SSILNSQ_5MajorE1ELSS_0ELNSQ_7ScaleInE1ELST_1EEEEEENS4_6LayoutINS5_IJSC_SD_SD_EEENS5_IJSD_NSA_ILi0EEESY_EEEEENS5_IJNS4_10UnderscoreES11_S11_EEEEENS4_23SM90_TMA_LOAD_MULTICASTENS4_14ComposedLayoutINS4_7SwizzleILi3ELi4ELi3EEENS4_18smem_ptr_flag_bitsILi16EEENSW_INS5_IJSI_NSA_ILi8EEEEEENS5_IJSD_SI_EEEEEEEvNS4_8identityES14_NS15_IS17_S19_NSW_INS5_IJS1A_SI_EEENS5_IJSI_SD_EEEEEEEvS1F_EENS_8epilogue10collective6detail29Sm90TmaWarpSpecializedAdapterINS1M_15DefaultEpilogueISK_SM_SM_NS1L_6thread17LinearCombinationISK_Li1EffLNS1Q_9ScaleType4KindE0ELNS_15FloatRoundStyleE2ESK_EENS1_15EpilogueDefaultEEEEEvvEEEEvNT_6ParamsE,"a",@progbits
	.sectionflags	@""
	.align	4
.nv.constant0._ZN7cutlass13device_kernelINS_4gemm6kernel13GemmUniversalIN4cute5tupleIJiiiiEEENS1_10collective13CollectiveMmaINS1_34MainloopSm90TmaGmmaWarpSpecializedILi4ENS5_IJNS4_1CILi4EEENSA_ILi2EEENSA_ILi1EEEEEENS1_35KernelTmaWarpSpecializedCooperativeEEENS5_IJNSA_ILi128EEESH_NSA_ILi64EEEEEENS_6half_tENS5_IJSD_llEEESK_NS5_IJlSD_lEEENS4_8TiledMMAINS4_8MMA_AtomIJNS4_4SM904GMMA26MMA_64x128x16_F32F16F16_SSILNSQ_5MajorE1ELSS_0ELNSQ_7ScaleInE1ELST_1EEEEEENS4_6LayoutINS5_IJSC_SD_SD_EEENS5_IJSD_NSA_ILi0EEESY_EEEEENS5_IJNS4_10UnderscoreES11_S11_EEEEENS4_23SM90_TMA_LOAD_MULTICASTENS4_14ComposedLayoutINS4_7SwizzleILi3ELi4ELi3EEENS4_18smem_ptr_flag_bitsILi16EEENSW_INS5_IJSI_NSA_ILi8EEEEEENS5_IJSD_SI_EEEEEEEvNS4_8identityES14_NS15_IS17_S19_NSW_INS5_IJS1A_SI_EEENS5_IJSI_SD_EEEEEEEvS1F_EENS_8epilogue10collective6detail29Sm90TmaWarpSpecializedAdapterINS1M_15DefaultEpilogueISK_SM_SM_NS1L_6thread17LinearCombinationISK_Li1EffLNS1Q_9ScaleType4KindE0ELNS_15FloatRoundStyleE2ESK_EENS1_15EpilogueDefaultEEEEEvvEEEEvNT_6ParamsE:
	.zero		1664


//--------------------- SYMBOLS --------------------------

	.type		.nv.reservedSmem.offset0,@object
	.size		.nv.reservedSmem.offset0,0x4
	.type		__assertfail,@function
